	.target	sm_90a

	.elftype	@"ET_EXEC"


//--------------------- .note.nv.tkinfo           --------------------------
	.section	.note.nv.tkinfo,"",@"SHT_NOTE"
	.sectionflags	@"SHF_NOTE_NV_TKINFO"
	.tkinfo
        /*0018*/ 	.word	0x00000002
        /*0030*/ 	.string	""
        /*0030*/ 	.string	"ptxas"
        /*0030*/ 	.string	"Cuda compilation tools, release 13.0, V13.0.88"
        /*0030*/ 	.string	"Build cuda_13.0.r13.0/compiler.36424714_0"
        /*0030*/ 	.string	"-arch sm_90a -m 64 "



//--------------------- .note.nv.cuinfo           --------------------------
	.section	.note.nv.cuinfo,"",@"SHT_NOTE"
	.sectionflags	@"SHF_NOTE_NV_CUINFO"
        /*0018*/ 	.short	0x0002
        /*001a*/ 	.short	0x005a
        /*001c*/ 	.short	0x0082
	.zero		2


//--------------------- .nv.info                  --------------------------
	.section	.nv.info,"",@"SHT_CUDA_INFO"
	.align	4


	//----- nvinfo : EIATTR_REGCOUNT
	.align		4
        /*0000*/ 	.byte	0x04, 0x2f
        /*0002*/ 	.short	(.L_15 - .L_14)
	.align		4
.L_14:
        /*0004*/ 	.word	index@(_ZN7cutlass13device_kernelINS_4gemm6kernel13GemmUniversalIN4cute5tupleIJiiiiEEENS1_10collective13CollectiveMmaINS1_34MainloopSm90TmaGmmaWarpSpecializedILi6ENS5_IJNS4_1CILi1EEESB_SB_EEENS1_35KernelTmaWarpSpecializedCooperativeEEENS5_IJNSA_ILi256EEENSA_ILi8EEENSA_ILi64EEEEEENS_10bfloat16_tENS5_IJlSB_lEEESJ_SK_NS4_8TiledMMAINS4_8MMA_AtomIJNS4_4SM904GMMA26MMA_64x8x16_F32BF16BF16_SSILNSO_5MajorE0ELSQ_0ELNSO_7ScaleInE1ELSR_1EEEEEENS4_6LayoutINS5_IJNSA_ILi2EEESB_SB_EEENS5_IJSB_NSA_ILi0EEESX_EEEEENS5_IJNS4_10UnderscoreES10_S10_EEEEENS4_13SM90_TMA_LOADENS4_14ComposedLayoutINS4_7SwizzleILi3ELi4ELi3EEENS4_18smem_ptr_flag_bitsILi16EEENSU_INS5_IJSG_SH_EEENS5_IJSH_SB_EEEEEEEvNS4_8identityES13_S1C_vS1D_EENS_8epilogue10collective6detail29Sm90TmaWarpSpecializedAdapterINS1G_15DefaultEpilogueISJ_SK_SK_NS1F_6thread17LinearCombinationISJ_Li1EffLNS1K_9ScaleType4KindE0ELNS_15FloatRoundStyleE2ESJ_EENS1_15EpilogueDefaultEEEEEvvEEEEvNT_6ParamsE)
        /*0008*/ 	.word	0x000000a8


	//----- nvinfo : EIATTR_FRAME_SIZE
	.align		4
.L_15:
        /*000c*/ 	.byte	0x04, 0x11
        /*000e*/ 	.short	(.L_17 - .L_16)
	.align		4
.L_16:
        /*0010*/ 	.word	index@(_ZN7cutlass13device_kernelINS_4gemm6kernel13GemmUniversalIN4cute5tupleIJiiiiEEENS1_10collective13CollectiveMmaINS1_34MainloopSm90TmaGmmaWarpSpecializedILi6ENS5_IJNS4_1CILi1EEESB_SB_EEENS1_35KernelTmaWarpSpecializedCooperativeEEENS5_IJNSA_ILi256EEENSA_ILi8EEENSA_ILi64EEEEEENS_10bfloat16_tENS5_IJlSB_lEEESJ_SK_NS4_8TiledMMAINS4_8MMA_AtomIJNS4_4SM904GMMA26MMA_64x8x16_F32BF16BF16_SSILNSO_5MajorE0ELSQ_0ELNSO_7ScaleInE1ELSR_1EEEEEENS4_6LayoutINS5_IJNSA_ILi2EEESB_SB_EEENS5_IJSB_NSA_ILi0EEESX_EEEEENS5_IJNS4_10UnderscoreES10_S10_EEEEENS4_13SM90_TMA_LOADENS4_14ComposedLayoutINS4_7SwizzleILi3ELi4ELi3EEENS4_18smem_ptr_flag_bitsILi16EEENSU_INS5_IJSG_SH_EEENS5_IJSH_SB_EEEEEEEvNS4_8identityES13_S1C_vS1D_EENS_8epilogue10collective6detail29Sm90TmaWarpSpecializedAdapterINS1G_15DefaultEpilogueISJ_SK_SK_NS1F_6thread17LinearCombinationISJ_Li1EffLNS1K_9ScaleType4KindE0ELNS_15FloatRoundStyleE2ESJ_EENS1_15EpilogueDefaultEEEEEvvEEEEvNT_6ParamsE)
        /*0014*/ 	.word	0x00000000


	//----- nvinfo : EIATTR_MIN_STACK_SIZE
	.align		4
.L_17:
        /*0018*/ 	.byte	0x04, 0x12
        /*001a*/ 	.short	(.L_19 - .L_18)
	.align		4
.L_18:
        /*001c*/ 	.word	index@(_ZN7cutlass13device_kernelINS_4gemm6kernel13GemmUniversalIN4cute5tupleIJiiiiEEENS1_10collective13CollectiveMmaINS1_34MainloopSm90TmaGmmaWarpSpecializedILi6ENS5_IJNS4_1CILi1EEESB_SB_EEENS1_35KernelTmaWarpSpecializedCooperativeEEENS5_IJNSA_ILi256EEENSA_ILi8EEENSA_ILi64EEEEEENS_10bfloat16_tENS5_IJlSB_lEEESJ_SK_NS4_8TiledMMAINS4_8MMA_AtomIJNS4_4SM904GMMA26MMA_64x8x16_F32BF16BF16_SSILNSO_5MajorE0ELSQ_0ELNSO_7ScaleInE1ELSR_1EEEEEENS4_6LayoutINS5_IJNSA_ILi2EEESB_SB_EEENS5_IJSB_NSA_ILi0EEESX_EEEEENS5_IJNS4_10UnderscoreES10_S10_EEEEENS4_13SM90_TMA_LOADENS4_14ComposedLayoutINS4_7SwizzleILi3ELi4ELi3EEENS4_18smem_ptr_flag_bitsILi16EEENSU_INS5_IJSG_SH_EEENS5_IJSH_SB_EEEEEEEvNS4_8identityES13_S1C_vS1D_EENS_8epilogue10collective6detail29Sm90TmaWarpSpecializedAdapterINS1G_15DefaultEpilogueISJ_SK_SK_NS1F_6thread17LinearCombinationISJ_Li1EffLNS1K_9ScaleType4KindE0ELNS_15FloatRoundStyleE2ESJ_EENS1_15EpilogueDefaultEEEEEvvEEEEvNT_6ParamsE)
        /*0020*/ 	.word	0x00000000
.L_19:


//--------------------- .nv.compat                --------------------------
	.section	.nv.compat,"",@"SHT_CUDA_COMPAT_INFO"
	.align	4
        /*0000*/ 	.byte	0x02, 0x09, 0x01, 0x00, 0x02, 0x02, 0x04, 0x00, 0x02, 0x05, 0x05, 0x00, 0x03, 0x07, 0x01, 0x01
        /*0010*/ 	.byte	0x02, 0x03, 0x01, 0x00, 0x02, 0x06, 0x01, 0x00, 0x04, 0x0b, 0x08, 0x00, 0x00, 0x00, 0x00, 0x00
        /*0020*/ 	.byte	0x00, 0x00, 0x00, 0x00


//--------------------- .nv.info._ZN7cutlass13device_kernelINS_4gemm6kernel13GemmUniversalIN4cute5tupleIJiiiiEEENS1_10collective13CollectiveMmaINS1_34MainloopSm90TmaGmmaWarpSpecializedILi6ENS5_IJNS4_1CILi1EEESB_SB_EEENS1_35KernelTmaWarpSpecializedCooperativeEEENS5_IJNSA_ILi256EEENSA_ILi8EEENSA_ILi64EEEEEENS_10bfloat16_tENS5_IJlSB_lEEESJ_SK_NS4_8TiledMMAINS4_8MMA_AtomIJNS4_4SM904GMMA26MMA_64x8x16_F32BF16BF16_SSILNSO_5MajorE0ELSQ_0ELNSO_7ScaleInE1ELSR_1EEEEEENS4_6LayoutINS5_IJNSA_ILi2EEESB_SB_EEENS5_IJSB_NSA_ILi0EEESX_EEEEENS5_IJNS4_10UnderscoreES10_S10_EEEEENS4_13SM90_TMA_LOADENS4_14ComposedLayoutINS4_7SwizzleILi3ELi4ELi3EEENS4_18smem_ptr_flag_bitsILi16EEENSU_INS5_IJSG_SH_EEENS5_IJSH_SB_EEEEEEEvNS4_8identityES13_S1C_vS1D_EENS_8epilogue10collective6detail29Sm90TmaWarpSpecializedAdapterINS1G_15DefaultEpilogueISJ_SK_SK_NS1F_6thread17LinearCombinationISJ_Li1EffLNS1K_9ScaleType4KindE0ELNS_15FloatRoundStyleE2ESJ_EENS1_15EpilogueDefaultEEEEEvvEEEEvNT_6ParamsE --------------------------
	.section	.nv.info._ZN7cutlass13device_kernelINS_4gemm6kernel13GemmUniversalIN4cute5tupleIJiiiiEEENS1_10collective13CollectiveMmaINS1_34MainloopSm90TmaGmmaWarpSpecializedILi6ENS5_IJNS4_1CILi1EEESB_SB_EEENS1_35KernelTmaWarpSpecializedCooperativeEEENS5_IJNSA_ILi256EEENSA_ILi8EEENSA_ILi64EEEEEENS_10bfloat16_tENS5_IJlSB_lEEESJ_SK_NS4_8TiledMMAINS4_8MMA_AtomIJNS4_4SM904GMMA26MMA_64x8x16_F32BF16BF16_SSILNSO_5MajorE0ELSQ_0ELNSO_7ScaleInE1ELSR_1EEEEEENS4_6LayoutINS5_IJNSA_ILi2EEESB_SB_EEENS5_IJSB_NSA_ILi0EEESX_EEEEENS5_IJNS4_10UnderscoreES10_S10_EEEEENS4_13SM90_TMA_LOADENS4_14ComposedLayoutINS4_7SwizzleILi3ELi4ELi3EEENS4_18smem_ptr_flag_bitsILi16EEENSU_INS5_IJSG_SH_EEENS5_IJSH_SB_EEEEEEEvNS4_8identityES13_S1C_vS1D_EENS_8epilogue10collective6detail29Sm90TmaWarpSpecializedAdapterINS1G_15DefaultEpilogueISJ_SK_SK_NS1F_6thread17LinearCombinationISJ_Li1EffLNS1K_9ScaleType4KindE0ELNS_15FloatRoundStyleE2ESJ_EENS1_15EpilogueDefaultEEEEEvvEEEEvNT_6ParamsE,"",@"SHT_CUDA_INFO"
	.sectionflags	@""
	.align	4


	//----- nvinfo : EIATTR_CUDA_API_VERSION
	.align		4
        /*0000*/ 	.byte	0x04, 0x37
        /*0002*/ 	.short	(.L_21 - .L_20)
.L_20:
        /*0004*/ 	.word	0x00000082


	//----- nvinfo : EIATTR_KPARAM_INFO
	.align		4
.L_21:
        /*0008*/ 	.byte	0x04, 0x17
        /*000a*/ 	.short	(.L_23 - .L_22)
.L_22:
        /*000c*/ 	.word	0x00000000
        /*0010*/ 	.short	0x0000
        /*0012*/ 	.short	0x0070
        /*0014*/ 	.byte	0x00, 0xf0, 0x01, 0x10


	//----- nvinfo : EIATTR_SPARSE_MMA_MASK
	.align		4
.L_23:
        /*0018*/ 	.byte	0x03, 0x50
        /*001a*/ 	.short	0x0000


	//----- nvinfo : EIATTR_MAXREG_COUNT
	.align		4
        /*001c*/ 	.byte	0x03, 0x1b
        /*001e*/ 	.short	0x00a8


	//----- nvinfo : EIATTR_NUM_BARRIERS
	.align		4
        /*0020*/ 	.byte	0x02, 0x4c
        /*0022*/ 	.byte	0x01
	.zero		1


	//----- nvinfo : EIATTR_EXTERNS
	.align		4
        /*0024*/ 	.byte	0x04, 0x0f
        /*0026*/ 	.short	(.L_25 - .L_24)


	//   ....[0]....
	.align		4
.L_24:
        /*0028*/ 	.word	index@(__assertfail)


	//----- nvinfo : EIATTR_MERCURY_ISA_VERSION
	.align		4
.L_25:
        /*002c*/ 	.byte	0x03, 0x5f
        /*002e*/ 	.short	0x0101


	//----- nvinfo : EIATTR_INT_WARP_WIDE_INSTR_OFFSETS
	.align		4
        /*0030*/ 	.byte	0x04, 0x31
        /*0032*/ 	.short	(.L_27 - .L_26)


	//   ....[0]....
.L_26:
        /*0034*/ 	.word	0x000003f0


	//   ....[1]....
        /*0038*/ 	.word	0x00000400


	//   ....[2]....
        /*003c*/ 	.word	0x00000520


	//----- nvinfo : EIATTR_COOP_GROUP_MASK_REGIDS
	.align		4
.L_27:
        /*0040*/ 	.byte	0x04, 0x29
        /*0042*/ 	.short	(.L_29 - .L_28)


	//   ....[0]....
.L_28:
        /*0044*/ 	.word	0xffffffff


	//   ....[1]....
        /*0048*/ 	.word	0xffffffff


	//   ....[2]....
        /*004c*/ 	.word	0xffffffff


	//   ....[3]....
        /*0050*/ 	.word	0xffffffff


	//   ....[4]....
        /*0054*/ 	.word	0xffffffff


	//----- nvinfo : EIATTR_COOP_GROUP_INSTR_OFFSETS
	.align		4
.L_29:
        /*0058*/ 	.byte	0x04, 0x28
        /*005a*/ 	.short	(.L_31 - .L_30)


	//   ....[0]....
.L_30:
        /*005c*/ 	.word	0x00000060


	//   ....[1]....
        /*0060*/ 	.word	0x00000070


	//   ....[2]....
        /*0064*/ 	.word	0x00000130


	//   ....[3]....
        /*0068*/ 	.word	0x00000300


	//   ....[4]....
        /*006c*/ 	.word	0x000011a0


	//----- nvinfo : EIATTR_REG_RECONFIG
	.align		4
.L_31:
        /*0070*/ 	.byte	0x01, 0x54
	.zero		2


	//----- nvinfo : EIATTR_SYSCALL_OFFSETS
	.align		4
        /*0074*/ 	.byte	0x04, 0x46
        /*0076*/ 	.short	(.L_33 - .L_32)


	//   ....[0]....
.L_32:
        /*0078*/ 	.word	0x00001360


	//----- nvinfo : EIATTR_MBARRIER_INSTR_OFFSETS
	.align		4
.L_33:
        /*007c*/ 	.byte	0x04, 0x39
        /*007e*/ 	.short	(.L_35 - .L_34)


	//   ....[0]....
.L_34:
        /*0080*/ 	.word	0x00000230
        /*0084*/ 	.word	0x000000ff
        /*0088*/ 	.word	0x00000000
        /*008c*/ 	.short	0x0100
        /*008e*/ 	.byte	0x08
	.zero		1


	//   ....[1]....
        /*0090*/ 	.word	0x00000240
        /*0094*/ 	.word	0x000000ff
        /*0098*/ 	.word	0x00000030
        /*009c*/ 	.short	0x0100
        /*009e*/ 	.byte	0x08
	.zero		1


	//   ....[2]....
        /*00a0*/ 	.word	0x00000250
        /*00a4*/ 	.word	0x000000ff
        /*00a8*/ 	.word	0x00000008
        /*00ac*/ 	.short	0x0100
        /*00ae*/ 	.byte	0x08
	.zero		1


	//   ....[3]....
        /*00b0*/ 	.word	0x00000260
        /*00b4*/ 	.word	0x000000ff
        /*00b8*/ 	.word	0x00000038
        /*00bc*/ 	.short	0x0100
        /*00be*/ 	.byte	0x08
	.zero		1


	//   ....[4]....
        /*00c0*/ 	.word	0x00000270
        /*00c4*/ 	.word	0x000000ff
        /*00c8*/ 	.word	0x00000010
        /*00cc*/ 	.short	0x0100
        /*00ce*/ 	.byte	0x08
	.zero		1


	//   ....[5]....
        /*00d0*/ 	.word	0x00000280
        /*00d4*/ 	.word	0x000000ff
        /*00d8*/ 	.word	0x00000040
        /*00dc*/ 	.short	0x0100
        /*00de*/ 	.byte	0x08
	.zero		1


	//   ....[6]....
        /*00e0*/ 	.word	0x00000290
        /*00e4*/ 	.word	0x000000ff
        /*00e8*/ 	.word	0x00000018
        /*00ec*/ 	.short	0x0100
        /*00ee*/ 	.byte	0x08
	.zero		1


	//   ....[7]....
        /*00f0*/ 	.word	0x000002a0
        /*00f4*/ 	.word	0x000000ff
        /*00f8*/ 	.word	0x00000048
        /*00fc*/ 	.short	0x0100
        /*00fe*/ 	.byte	0x08
	.zero		1


	//   ....[8]....
        /*0100*/ 	.word	0x000002b0
        /*0104*/ 	.word	0x000000ff
        /*0108*/ 	.word	0x00000020
        /*010c*/ 	.short	0x0100
        /*010e*/ 	.byte	0x08
	.zero		1


	//   ....[9]....
        /*0110*/ 	.word	0x000002c0
        /*0114*/ 	.word	0x000000ff
        /*0118*/ 	.word	0x00000050
        /*011c*/ 	.short	0x0100
        /*011e*/ 	.byte	0x08
	.zero		1


	//   ....[10]....
        /*0120*/ 	.word	0x000002d0
        /*0124*/ 	.word	0x000000ff
        /*0128*/ 	.word	0x00000028
        /*012c*/ 	.short	0x0100
        /*012e*/ 	.byte	0x08
	.zero		1


	//   ....[11]....
        /*0130*/ 	.word	0x000002e0
        /*0134*/ 	.word	0x000000ff
        /*0138*/ 	.word	0x00000058
        /*013c*/ 	.short	0x0100
        /*013e*/ 	.byte	0x08
	.zero		1


	//   ....[12]....
        /*0140*/ 	.word	0x000005a0
        /*0144*/ 	.word	0x000000ff
        /*0148*/ 	.word	0x00000070
        /*014c*/ 	.short	0x0100
        /*014e*/ 	.byte	0x08
	.zero		1


	//   ....[13]....
        /*0150*/ 	.word	0x00000600
        /*0154*/ 	.word	0x000000ff
        /*0158*/ 	.word	0x00000078
        /*015c*/ 	.short	0x0100
        /*015e*/ 	.byte	0x08
	.zero		1


	//   ....[14]....
        /*0160*/ 	.word	0x00001420
        /*0164*/ 	.word	0x00000003
        /*0168*/ 	.word	0x00000000
        /*016c*/ 	.short	0x010a
        /*016e*/ 	.byte	0x3f
	.zero		1


	//   ....[15]....
        /*0170*/ 	.word	0x00001480
        /*0174*/ 	.word	0x00000003
        /*0178*/ 	.word	0x00000000
        /*017c*/ 	.short	0x010a
        /*017e*/ 	.byte	0x3f
	.zero		1


	//   ....[16]....
        /*0180*/ 	.word	0x00001980
        /*0184*/ 	.word	0x00000004
        /*0188*/ 	.word	0x00000000
        /*018c*/ 	.short	0x010a
        /*018e*/ 	.byte	0x3f
	.zero		1


	//   ....[17]....
        /*0190*/ 	.word	0x000019c0
        /*0194*/ 	.word	0x00000004
        /*0198*/ 	.word	0x00000000
        /*019c*/ 	.short	0x010a
        /*019e*/ 	.byte	0x3f
	.zero		1


	//   ....[18]....
        /*01a0*/ 	.word	0x00001da0
        /*01a4*/ 	.word	0x00000003
        /*01a8*/ 	.word	0x00000000
        /*01ac*/ 	.short	0x0101
        /*01ae*/ 	.byte	0x3f
	.zero		1


	//   ....[19]....
        /*01b0*/ 	.word	0x00001f60
        /*01b4*/ 	.word	0x00000000
        /*01b8*/ 	.word	0x00000000
        /*01bc*/ 	.short	0x0101
        /*01be*/ 	.byte	0x3f
	.zero		1


	//   ....[20]....
        /*01c0*/ 	.word	0x00003ee0
        /*01c4*/ 	.word	0x0000000e
        /*01c8*/ 	.word	0x00000030
        /*01cc*/ 	.short	0x010a
        /*01ce*/ 	.byte	0x3f
	.zero		1


	//   ....[21]....
        /*01d0*/ 	.word	0x00004270
        /*01d4*/ 	.word	0x00000005
        /*01d8*/ 	.word	0x00000078
        /*01dc*/ 	.short	0x0101
        /*01de*/ 	.byte	0x3f
	.zero		1


	//   ....[22]....
        /*01e0*/ 	.word	0x000049d0
        /*01e4*/ 	.word	0x00000007
        /*01e8*/ 	.word	0x00000000
        /*01ec*/ 	.short	0x010a
        /*01ee*/ 	.byte	0x3f
	.zero		1


	//   ....[23]....
        /*01f0*/ 	.word	0x00004a50
        /*01f4*/ 	.word	0x00000008
        /*01f8*/ 	.word	0x00000000
        /*01fc*/ 	.short	0x010a
        /*01fe*/ 	.byte	0x3f
	.zero		1


	//   ....[24]....
        /*0200*/ 	.word	0x00004ae0
        /*0204*/ 	.word	0x00000009
        /*0208*/ 	.word	0x00000000
        /*020c*/ 	.short	0x010a
        /*020e*/ 	.byte	0x3f
	.zero		1


	//   ....[25]....
        /*0210*/ 	.word	0x00004b70
        /*0214*/ 	.word	0x00000008
        /*0218*/ 	.word	0x00000000
        /*021c*/ 	.short	0x010a
        /*021e*/ 	.byte	0x3f
	.zero		1


	//   ....[26]....
        /*0220*/ 	.word	0x00004c00
        /*0224*/ 	.word	0x0000000b
        /*0228*/ 	.word	0x00000000
        /*022c*/ 	.short	0x010a
        /*022e*/ 	.byte	0x3f
	.zero		1


	//   ....[27]....
        /*0230*/ 	.word	0x00004c90
        /*0234*/ 	.word	0x00000003
        /*0238*/ 	.word	0x00000000
        /*023c*/ 	.short	0x010a
        /*023e*/ 	.byte	0x3f
	.zero		1


	//   ....[28]....
        /*0240*/ 	.word	0x00004cf0
        /*0244*/ 	.word	0x00000003
        /*0248*/ 	.word	0x00000000
        /*024c*/ 	.short	0x010a
        /*024e*/ 	.byte	0x3f
	.zero		1


	//   ....[29]....
        /*0250*/ 	.word	0x00004d40
        /*0254*/ 	.word	0x00000004
        /*0258*/ 	.word	0x00000000
        /*025c*/ 	.short	0x010a
        /*025e*/ 	.byte	0x3f
	.zero		1


	//   ....[30]....
        /*0260*/ 	.word	0x00004e10
        /*0264*/ 	.word	0x0000000e
        /*0268*/ 	.word	0x00000030
        /*026c*/ 	.short	0x010a
        /*026e*/ 	.byte	0x3f
	.zero		1


	//   ....[31]....
        /*0270*/ 	.word	0x00004ee0
        /*0274*/ 	.word	0x00000007
        /*0278*/ 	.word	0x00000000
        /*027c*/ 	.short	0x010a
        /*027e*/ 	.byte	0x3f
	.zero		1


	//   ....[32]....
        /*0280*/ 	.word	0x00004f30
        /*0284*/ 	.word	0x00000008
        /*0288*/ 	.word	0x00000000
        /*028c*/ 	.short	0x010a
        /*028e*/ 	.byte	0x3f
	.zero		1


	//   ....[33]....
        /*0290*/ 	.word	0x00004f80
        /*0294*/ 	.word	0x00000009
        /*0298*/ 	.word	0x00000000
        /*029c*/ 	.short	0x010a
        /*029e*/ 	.byte	0x3f
	.zero		1


	//   ....[34]....
        /*02a0*/ 	.word	0x00004fd0
        /*02a4*/ 	.word	0x00000008
        /*02a8*/ 	.word	0x00000000
        /*02ac*/ 	.short	0x010a
        /*02ae*/ 	.byte	0x3f
	.zero		1


	//   ....[35]....
        /*02b0*/ 	.word	0x00005020
        /*02b4*/ 	.word	0x0000000b
        /*02b8*/ 	.word	0x00000000
        /*02bc*/ 	.short	0x010a
        /*02be*/ 	.byte	0x3f
	.zero		1


	//----- nvinfo : EIATTR_NUM_MBARRIERS
	.align		4
.L_35:
        /*02c0*/ 	.byte	0x03, 0x38
        /*02c2*/ 	.short	0x000e


	//----- nvinfo : EIATTR_EXIT_INSTR_OFFSETS
	.align		4
        /*02c4*/ 	.byte	0x04, 0x1c
        /*02c6*/ 	.short	(.L_37 - .L_36)


	//   ....[0]....
.L_36:
        /*02c8*/ 	.word	0x000006a0


	//   ....[1]....
        /*02cc*/ 	.word	0x00000f70


	//   ....[2]....
        /*02d0*/ 	.word	0x000035c0


	//   ....[3]....
        /*02d4*/ 	.word	0x00003bf0


	//   ....[4]....
        /*02d8*/ 	.word	0x00004ce0


	//----- nvinfo : EIATTR_MAX_THREADS
	.align		4
.L_37:
        /*02dc*/ 	.byte	0x04, 0x05
        /*02de*/ 	.short	(.L_39 - .L_38)
.L_38:
        /*02e0*/ 	.word	0x00000180
        /*02e4*/ 	.word	0x00000001
        /*02e8*/ 	.word	0x00000001


	//----- nvinfo : EIATTR_CRS_STACK_SIZE
	.align		4
.L_39:
        /*02ec*/ 	.byte	0x04, 0x1e
        /*02ee*/ 	.short	(.L_41 - .L_40)
.L_40:
        /*02f0*/ 	.word	0x00000000


	//----- nvinfo : EIATTR_CBANK_PARAM_SIZE
	.align		4
.L_41:
        /*02f4*/ 	.byte	0x03, 0x19
        /*02f6*/ 	.short	0x0470


	//----- nvinfo : EIATTR_PARAM_CBANK
	.align		4
        /*02f8*/ 	.byte	0x04, 0x0a
        /*02fa*/ 	.short	(.L_43 - .L_42)
	.align		4
.L_42:
        /*02fc*/ 	.word	index@(.nv.constant0._ZN7cutlass13device_kernelINS_4gemm6kernel13GemmUniversalIN4cute5tupleIJiiiiEEENS1_10collective13CollectiveMmaINS1_34MainloopSm90TmaGmmaWarpSpecializedILi6ENS5_IJNS4_1CILi1EEESB_SB_EEENS1_35KernelTmaWarpSpecializedCooperativeEEENS5_IJNSA_ILi256EEENSA_ILi8EEENSA_ILi64EEEEEENS_10bfloat16_tENS5_IJlSB_lEEESJ_SK_NS4_8TiledMMAINS4_8MMA_AtomIJNS4_4SM904GMMA26MMA_64x8x16_F32BF16BF16_SSILNSO_5MajorE0ELSQ_0ELNSO_7ScaleInE1ELSR_1EEEEEENS4_6LayoutINS5_IJNSA_ILi2EEESB_SB_EEENS5_IJSB_NSA_ILi0EEESX_EEEEENS5_IJNS4_10UnderscoreES10_S10_EEEEENS4_13SM90_TMA_LOADENS4_14ComposedLayoutINS4_7SwizzleILi3ELi4ELi3EEENS4_18smem_ptr_flag_bitsILi16EEENSU_INS5_IJSG_SH_EEENS5_IJSH_SB_EEEEEEEvNS4_8identityES13_S1C_vS1D_EENS_8epilogue10collective6detail29Sm90TmaWarpSpecializedAdapterINS1G_15DefaultEpilogueISJ_SK_SK_NS1F_6thread17LinearCombinationISJ_Li1EffLNS1K_9ScaleType4KindE0ELNS_15FloatRoundStyleE2ESJ_EENS1_15EpilogueDefaultEEEEEvvEEEEvNT_6ParamsE)
        /*0300*/ 	.short	0x0210
        /*0302*/ 	.short	0x0470


	//----- nvinfo : EIATTR_SW_WAR
	.align		4
.L_43:
        /*0304*/ 	.byte	0x04, 0x36
        /*0306*/ 	.short	(.L_45 - .L_44)
.L_44:
        /*0308*/ 	.word	0x00000008
.L_45:


//--------------------- .nv.callgraph             --------------------------
	.section	.nv.callgraph,"",@"SHT_CUDA_CALLGRAPH"
	.align	4
	.sectionentsize	8
	.align		4
        /*0000*/ 	.word	0x00000000
	.align		4
        /*0004*/ 	.word	0xffffffff
	.align		4
        /*0008*/ 	.word	index@(_ZN7cutlass13device_kernelINS_4gemm6kernel13GemmUniversalIN4cute5tupleIJiiiiEEENS1_10collective13CollectiveMmaINS1_34MainloopSm90TmaGmmaWarpSpecializedILi6ENS5_IJNS4_1CILi1EEESB_SB_EEENS1_35KernelTmaWarpSpecializedCooperativeEEENS5_IJNSA_ILi256EEENSA_ILi8EEENSA_ILi64EEEEEENS_10bfloat16_tENS5_IJlSB_lEEESJ_SK_NS4_8TiledMMAINS4_8MMA_AtomIJNS4_4SM904GMMA26MMA_64x8x16_F32BF16BF16_SSILNSO_5MajorE0ELSQ_0ELNSO_7ScaleInE1ELSR_1EEEEEENS4_6LayoutINS5_IJNSA_ILi2EEESB_SB_EEENS5_IJSB_NSA_ILi0EEESX_EEEEENS5_IJNS4_10UnderscoreES10_S10_EEEEENS4_13SM90_TMA_LOADENS4_14ComposedLayoutINS4_7SwizzleILi3ELi4ELi3EEENS4_18smem_ptr_flag_bitsILi16EEENSU_INS5_IJSG_SH_EEENS5_IJSH_SB_EEEEEEEvNS4_8identityES13_S1C_vS1D_EENS_8epilogue10collective6detail29Sm90TmaWarpSpecializedAdapterINS1G_15DefaultEpilogueISJ_SK_SK_NS1F_6thread17LinearCombinationISJ_Li1EffLNS1K_9ScaleType4KindE0ELNS_15FloatRoundStyleE2ESJ_EENS1_15EpilogueDefaultEEEEEvvEEEEvNT_6ParamsE)
	.align		4
        /*000c*/ 	.word	index@(__assertfail)
	.align		4
        /*0010*/ 	.word	0x00000000
	.align		4
        /*0014*/ 	.word	0xfffffffe
	.align		4
        /*0018*/ 	.word	0x00000000
	.align		4
        /*001c*/ 	.word	0xfffffffd
	.align		4
        /*0020*/ 	.word	0x00000000
	.align		4
        /*0024*/ 	.word	0xfffffffc


//--------------------- .nv.constant4             --------------------------
	.section	.nv.constant4,"a",@progbits
	.align	8
	.align		8
.nv.constant4:
        /*0000*/ 	.dword	__assertfail
	.align		8
        /*0008*/ 	.dword	__unnamed_1
	.align		8
        /*0010*/ 	.dword	_ZN39_INTERNAL_678bd81d_4_k_cu_3db68d67_95864cuda3std3__45__cpo5beginE
	.align		8
        /*0018*/ 	.dword	_ZN39_INTERNAL_678bd81d_4_k_cu_3db68d67_95864cuda3std3__45__cpo3endE
	.align		8
        /*0020*/ 	.dword	_ZN39_INTERNAL_678bd81d_4_k_cu_3db68d67_95864cuda3std3__45__cpo6cbeginE
	.align		8
        /*0028*/ 	.dword	_ZN39_INTERNAL_678bd81d_4_k_cu_3db68d67_95864cuda3std3__45__cpo4cendE
	.align		8
        /*0030*/ 	.dword	_ZN39_INTERNAL_678bd81d_4_k_cu_3db68d67_95864cuda3std3__441_GLOBAL__N__678bd81d_4_k_cu_3db68d67_95866ignoreE
	.align		8
        /*0038*/ 	.dword	_ZN39_INTERNAL_678bd81d_4_k_cu_3db68d67_95864cuda3std3__419piecewise_constructE
	.align		8
        /*0040*/ 	.dword	_ZN39_INTERNAL_678bd81d_4_k_cu_3db68d67_95864cuda3std3__48in_placeE
	.align		8
        /*0048*/ 	.dword	_ZN39_INTERNAL_678bd81d_4_k_cu_3db68d67_95864cuda3std6ranges3__45__cpo4swapE
	.align		8
        /*0050*/ 	.dword	_ZN39_INTERNAL_678bd81d_4_k_cu_3db68d67_95864cuda3std6ranges3__45__cpo9iter_moveE
	.align		8
        /*0058*/ 	.dword	_ZN39_INTERNAL_678bd81d_4_k_cu_3db68d67_95864cute7productE
	.align		8
        /*0060*/ 	.dword	_ZN39_INTERNAL_678bd81d_4_k_cu_3db68d67_95864cute1_E
	.align		8
        /*0068*/ 	.dword	$str$22
	.align		8
        /*0070*/ 	.dword	$str$23


//--------------------- .text._ZN7cutlass13device_kernelINS_4gemm6kernel13GemmUniversalIN4cute5tupleIJiiiiEEENS1_10collective13CollectiveMmaINS1_34MainloopSm90TmaGmmaWarpSpecializedILi6ENS5_IJNS4_1CILi1EEESB_SB_EEENS1_35KernelTmaWarpSpecializedCooperativeEEENS5_IJNSA_ILi256EEENSA_ILi8EEENSA_ILi64EEEEEENS_10bfloat16_tENS5_IJlSB_lEEESJ_SK_NS4_8TiledMMAINS4_8MMA_AtomIJNS4_4SM904GMMA26MMA_64x8x16_F32BF16BF16_SSILNSO_5MajorE0ELSQ_0ELNSO_7ScaleInE1ELSR_1EEEEEENS4_6LayoutINS5_IJNSA_ILi2EEESB_SB_EEENS5_IJSB_NSA_ILi0EEESX_EEEEENS5_IJNS4_10UnderscoreES10_S10_EEEEENS4_13SM90_TMA_LOADENS4_14ComposedLayoutINS4_7SwizzleILi3ELi4ELi3EEENS4_18smem_ptr_flag_bitsILi16EEENSU_INS5_IJSG_SH_EEENS5_IJSH_SB_EEEEEEEvNS4_8identityES13_S1C_vS1D_EENS_8epilogue10collective6detail29Sm90TmaWarpSpecializedAdapterINS1G_15DefaultEpilogueISJ_SK_SK_NS1F_6thread17LinearCombinationISJ_Li1EffLNS1K_9ScaleType4KindE0ELNS_15FloatRoundStyleE2ESJ_EENS1_15EpilogueDefaultEEEEEvvEEEEvNT_6ParamsE --------------------------
	.section	.text._ZN7cutlass13device_kernelINS_4gemm6kernel13GemmUniversalIN4cute5tupleIJiiiiEEENS1_10collective13CollectiveMmaINS1_34MainloopSm90TmaGmmaWarpSpecializedILi6ENS5_IJNS4_1CILi1EEESB_SB_EEENS1_35KernelTmaWarpSpecializedCooperativeEEENS5_IJNSA_ILi256EEENSA_ILi8EEENSA_ILi64EEEEEENS_10bfloat16_tENS5_IJlSB_lEEESJ_SK_NS4_8TiledMMAINS4_8MMA_AtomIJNS4_4SM904GMMA26MMA_64x8x16_F32BF16BF16_SSILNSO_5MajorE0ELSQ_0ELNSO_7ScaleInE1ELSR_1EEEEEENS4_6LayoutINS5_IJNSA_ILi2EEESB_SB_EEENS5_IJSB_NSA_ILi0EEESX_EEEEENS5_IJNS4_10UnderscoreES10_S10_EEEEENS4_13SM90_TMA_LOADENS4_14ComposedLayoutINS4_7SwizzleILi3ELi4ELi3EEENS4_18smem_ptr_flag_bitsILi16EEENSU_INS5_IJSG_SH_EEENS5_IJSH_SB_EEEEEEEvNS4_8identityES13_S1C_vS1D_EENS_8epilogue10collective6detail29Sm90TmaWarpSpecializedAdapterINS1G_15DefaultEpilogueISJ_SK_SK_NS1F_6thread17LinearCombinationISJ_Li1EffLNS1K_9ScaleType4KindE0ELNS_15FloatRoundStyleE2ESJ_EENS1_15EpilogueDefaultEEEEEvvEEEEvNT_6ParamsE,"ax",@progbits
	.align	128
.text._ZN7cutlass13device_kernelINS_4gemm6kernel13GemmUniversalIN4cute5tupleIJiiiiEEENS1_10collective13CollectiveMmaINS1_34MainloopSm90TmaGmmaWarpSpecializedILi6ENS5_IJNS4_1CILi1EEESB_SB_EEENS1_35KernelTmaWarpSpecializedCooperativeEEENS5_IJNSA_ILi256EEENSA_ILi8EEENSA_ILi64EEEEEENS_10bfloat16_tENS5_IJlSB_lEEESJ_SK_NS4_8TiledMMAINS4_8MMA_AtomIJNS4_4SM904GMMA26MMA_64x8x16_F32BF16BF16_SSILNSO_5MajorE0ELSQ_0ELNSO_7ScaleInE1ELSR_1EEEEEENS4_6LayoutINS5_IJNSA_ILi2EEESB_SB_EEENS5_IJSB_NSA_ILi0EEESX_EEEEENS5_IJNS4_10UnderscoreES10_S10_EEEEENS4_13SM90_TMA_LOADENS4_14ComposedLayoutINS4_7SwizzleILi3ELi4ELi3EEENS4_18smem_ptr_flag_bitsILi16EEENSU_INS5_IJSG_SH_EEENS5_IJSH_SB_EEEEEEEvNS4_8identityES13_S1C_vS1D_EENS_8epilogue10collective6detail29Sm90TmaWarpSpecializedAdapterINS1G_15DefaultEpilogueISJ_SK_SK_NS1F_6thread17LinearCombinationISJ_Li1EffLNS1K_9ScaleType4KindE0ELNS_15FloatRoundStyleE2ESJ_EENS1_15EpilogueDefaultEEEEEvvEEEEvNT_6ParamsE:
        .type           _ZN7cutlass13device_kernelINS_4gemm6kernel13GemmUniversalIN4cute5tupleIJiiiiEEENS1_10collective13CollectiveMmaINS1_34MainloopSm90TmaGmmaWarpSpecializedILi6ENS5_IJNS4_1CILi1EEESB_SB_EEENS1_35KernelTmaWarpSpecializedCooperativeEEENS5_IJNSA_ILi256EEENSA_ILi8EEENSA_ILi64EEEEEENS_10bfloat16_tENS5_IJlSB_lEEESJ_SK_NS4_8TiledMMAINS4_8MMA_AtomIJNS4_4SM904GMMA26MMA_64x8x16_F32BF16BF16_SSILNSO_5MajorE0ELSQ_0ELNSO_7ScaleInE1ELSR_1EEEEEENS4_6LayoutINS5_IJNSA_ILi2EEESB_SB_EEENS5_IJSB_NSA_ILi0EEESX_EEEEENS5_IJNS4_10UnderscoreES10_S10_EEEEENS4_13SM90_TMA_LOADENS4_14ComposedLayoutINS4_7SwizzleILi3ELi4ELi3EEENS4_18smem_ptr_flag_bitsILi16EEENSU_INS5_IJSG_SH_EEENS5_IJSH_SB_EEEEEEEvNS4_8identityES13_S1C_vS1D_EENS_8epilogue10collective6detail29Sm90TmaWarpSpecializedAdapterINS1G_15DefaultEpilogueISJ_SK_SK_NS1F_6thread17LinearCombinationISJ_Li1EffLNS1K_9ScaleType4KindE0ELNS_15FloatRoundStyleE2ESJ_EENS1_15EpilogueDefaultEEEEEvvEEEEvNT_6ParamsE,@function
        .size           _ZN7cutlass13device_kernelINS_4gemm6kernel13GemmUniversalIN4cute5tupleIJiiiiEEENS1_10collective13CollectiveMmaINS1_34MainloopSm90TmaGmmaWarpSpecializedILi6ENS5_IJNS4_1CILi1EEESB_SB_EEENS1_35KernelTmaWarpSpecializedCooperativeEEENS5_IJNSA_ILi256EEENSA_ILi8EEENSA_ILi64EEEEEENS_10bfloat16_tENS5_IJlSB_lEEESJ_SK_NS4_8TiledMMAINS4_8MMA_AtomIJNS4_4SM904GMMA26MMA_64x8x16_F32BF16BF16_SSILNSO_5MajorE0ELSQ_0ELNSO_7ScaleInE1ELSR_1EEEEEENS4_6LayoutINS5_IJNSA_ILi2EEESB_SB_EEENS5_IJSB_NSA_ILi0EEESX_EEEEENS5_IJNS4_10UnderscoreES10_S10_EEEEENS4_13SM90_TMA_LOADENS4_14ComposedLayoutINS4_7SwizzleILi3ELi4ELi3EEENS4_18smem_ptr_flag_bitsILi16EEENSU_INS5_IJSG_SH_EEENS5_IJSH_SB_EEEEEEEvNS4_8identityES13_S1C_vS1D_EENS_8epilogue10collective6detail29Sm90TmaWarpSpecializedAdapterINS1G_15DefaultEpilogueISJ_SK_SK_NS1F_6thread17LinearCombinationISJ_Li1EffLNS1K_9ScaleType4KindE0ELNS_15FloatRoundStyleE2ESJ_EENS1_15EpilogueDefaultEEEEEvvEEEEvNT_6ParamsE,(.L_x_84 - _ZN7cutlass13device_kernelINS_4gemm6kernel13GemmUniversalIN4cute5tupleIJiiiiEEENS1_10collective13CollectiveMmaINS1_34MainloopSm90TmaGmmaWarpSpecializedILi6ENS5_IJNS4_1CILi1EEESB_SB_EEENS1_35KernelTmaWarpSpecializedCooperativeEEENS5_IJNSA_ILi256EEENSA_ILi8EEENSA_ILi64EEEEEENS_10bfloat16_tENS5_IJlSB_lEEESJ_SK_NS4_8TiledMMAINS4_8MMA_AtomIJNS4_4SM904GMMA26MMA_64x8x16_F32BF16BF16_SSILNSO_5MajorE0ELSQ_0ELNSO_7ScaleInE1ELSR_1EEEEEENS4_6LayoutINS5_IJNSA_ILi2EEESB_SB_EEENS5_IJSB_NSA_ILi0EEESX_EEEEENS5_IJNS4_10UnderscoreES10_S10_EEEEENS4_13SM90_TMA_LOADENS4_14ComposedLayoutINS4_7SwizzleILi3ELi4ELi3EEENS4_18smem_ptr_flag_bitsILi16EEENSU_INS5_IJSG_SH_EEENS5_IJSH_SB_EEEEEEEvNS4_8identityES13_S1C_vS1D_EENS_8epilogue10collective6detail29Sm90TmaWarpSpecializedAdapterINS1G_15DefaultEpilogueISJ_SK_SK_NS1F_6thread17LinearCombinationISJ_Li1EffLNS1K_9ScaleType4KindE0ELNS_15FloatRoundStyleE2ESJ_EENS1_15EpilogueDefaultEEEEEvvEEEEvNT_6ParamsE)
        .other          _ZN7cutlass13device_kernelINS_4gemm6kernel13GemmUniversalIN4cute5tupleIJiiiiEEENS1_10collective13CollectiveMmaINS1_34MainloopSm90TmaGmmaWarpSpecializedILi6ENS5_IJNS4_1CILi1EEESB_SB_EEENS1_35KernelTmaWarpSpecializedCooperativeEEENS5_IJNSA_ILi256EEENSA_ILi8EEENSA_ILi64EEEEEENS_10bfloat16_tENS5_IJlSB_lEEESJ_SK_NS4_8TiledMMAINS4_8MMA_AtomIJNS4_4SM904GMMA26MMA_64x8x16_F32BF16BF16_SSILNSO_5MajorE0ELSQ_0ELNSO_7ScaleInE1ELSR_1EEEEEENS4_6LayoutINS5_IJNSA_ILi2EEESB_SB_EEENS5_IJSB_NSA_ILi0EEESX_EEEEENS5_IJNS4_10UnderscoreES10_S10_EEEEENS4_13SM90_TMA_LOADENS4_14ComposedLayoutINS4_7SwizzleILi3ELi4ELi3EEENS4_18smem_ptr_flag_bitsILi16EEENSU_INS5_IJSG_SH_EEENS5_IJSH_SB_EEEEEEEvNS4_8identityES13_S1C_vS1D_EENS_8epilogue10collective6detail29Sm90TmaWarpSpecializedAdapterINS1G_15DefaultEpilogueISJ_SK_SK_NS1F_6thread17LinearCombinationISJ_Li1EffLNS1K_9ScaleType4KindE0ELNS_15FloatRoundStyleE2ESJ_EENS1_15EpilogueDefaultEEEEEvvEEEEvNT_6ParamsE,@"STO_CUDA_ENTRY STV_DEFAULT"
_ZN7cutlass13device_kernelINS_4gemm6kernel13GemmUniversalIN4cute5tupleIJiiiiEEENS1_10collective13CollectiveMmaINS1_34MainloopSm90TmaGmmaWarpSpecializedILi6ENS5_IJNS4_1CILi1EEESB_SB_EEENS1_35KernelTmaWarpSpecializedCooperativeEEENS5_IJNSA_ILi256EEENSA_ILi8EEENSA_ILi64EEEEEENS_10bfloat16_tENS5_IJlSB_lEEESJ_SK_NS4_8TiledMMAINS4_8MMA_AtomIJNS4_4SM904GMMA26MMA_64x8x16_F32BF16BF16_SSILNSO_5MajorE0ELSQ_0ELNSO_7ScaleInE1ELSR_1EEEEEENS4_6LayoutINS5_IJNSA_ILi2EEESB_SB_EEENS5_IJSB_NSA_ILi0EEESX_EEEEENS5_IJNS4_10UnderscoreES10_S10_EEEEENS4_13SM90_TMA_LOADENS4_14ComposedLayoutINS4_7SwizzleILi3ELi4ELi3EEENS4_18smem_ptr_flag_bitsILi16EEENSU_INS5_IJSG_SH_EEENS5_IJSH_SB_EEEEEEEvNS4_8identityES13_S1C_vS1D_EENS_8epilogue10collective6detail29Sm90TmaWarpSpecializedAdapterINS1G_15DefaultEpilogueISJ_SK_SK_NS1F_6thread17LinearCombinationISJ_Li1EffLNS1K_9ScaleType4KindE0ELNS_15FloatRoundStyleE2ESJ_EENS1_15EpilogueDefaultEEEEEvvEEEEvNT_6ParamsE:
[----:B------:R-:W0:Y:S01]  /*0000*/  LDC R1, c[0x0][0x28] ;  /* 0x00000a00ff017b82 */ /* 0x000e220000000800 */
[----:B------:R-:W1:Y:S01]  /*0010*/  S2R R2, SR_TID.X ;  /* 0x0000000000027919 */ /* 0x000e620000002100 */
[----:B------:R-:W-:Y:S01]  /*0020*/  ELECT P0, URZ, PT ;  /* 0x00000000003f782f */ /* 0x000fe20003800000 */
[----:B------:R-:W-:Y:S01]  /*0030*/  BSSY B0, `(.L_x_0) ;  /* 0x000000f000007945 */ /* 0x000fe20003800000 */
[--C-:B-1----:R-:W-:Y:S02]  /*0040*/  SHF.R.U32.HI R0, RZ, 0x5, R2.reuse ;  /* 0x00000005ff007819 */ /* 0x102fe40000011602 */
[----:B------:R-:W-:-:S03]  /*0050*/  SHF.R.U32.HI R7, RZ, 0x7, R2 ;  /* 0x00000007ff077819 */ /* 0x000fc60000011602 */
[----:B------:R-:W1:Y:S04]  /*0060*/  SHFL.IDX PT, R3, R0, RZ, 0x1f ;  /* 0x00001fff00037589 */ /* 0x000e6800000e0000 */
[----:B------:R2:W3:Y:S01]  /*0070*/  SHFL.IDX PT, R10, R7, RZ, 0x1f ;  /* 0x00001fff070a7589 */ /* 0x0004e200000e0000 */
[----:B-1----:R-:W-:-:S13]  /*0080*/  ISETP.NE.OR P0, PT, R3, RZ, !P0 ;  /* 0x000000ff0300720c */ /* 0x002fda0004705670 */
[----:B0-23--:R-:W-:Y:S05]  /*0090*/  @P0 BRA `(.L_x_1) ;  /* 0x0000000000200947 */ /* 0x00dfea0003800000 */
[----:B------:R-:W-:Y:S02]  /*00a0*/  ULDC.64 UR4, c[0x0][0x198] ;  /* 0x0000660000047ab9 */ /* 0x000fe40000000a00 */
[----:B------:R-:W-:Y:S02]  /*00b0*/  UIADD3 UR6, UP0, UR4, 0xf0, URZ ;  /* 0x000000f004067890 */ /* 0x000fe4000ff1e03f */
[----:B------:R-:W-:Y:S02]  /*00c0*/  UIADD3 UR4, UP1, UR4, 0x1f0, URZ ;  /* 0x000001f004047890 */ /* 0x000fe4000ff3e03f */
[----:B------:R-:W-:Y:S02]  /*00d0*/  UIADD3.X UR7, URZ, UR5, URZ, UP0, !UPT ;  /* 0x000000053f077290 */ /* 0x000fe400087fe43f */
[----:B------:R-:W-:-:S07]  /*00e0*/  UIADD3.X UR5, URZ, UR5, URZ, UP1, !UPT ;  /* 0x000000053f057290 */ /* 0x000fce0008ffe43f */
[----:B------:R0:W-:Y:S02]  /*00f0*/  UTMACCTL.PF [UR6] ;  /* 0x00000000060079b9 */ /* 0x0001e40008040000 */
[----:B------:R0:W-:Y:S02]  /*0100*/  UTMACCTL.PF [UR4] ;  /* 0x00000000040079b9 */ /* 0x0001e40008040000 */
[----:B0-----:R-:W-:Y:S01]  /*0110*/  NOP ;  /* 0x0000000000007918 */ /* 0x001fe20000000000 */
.L_x_1:
[----:B------:R-:W-:Y:S05]  /*0120*/  BSYNC B0 ;  /* 0x0000000000007941 */ /* 0x000fea0003800000 */
.L_x_0:
[----:B------:R-:W0:Y:S02]  /*0130*/  SHFL.IDX PT, R4, R0, RZ, 0x1f ;  /* 0x00001fff00047589 */ /* 0x000e2400000e0000 */
[----:B0-----:R-:W-:-:S13]  /*0140*/  ISETP.NE.AND P0, PT, R4, RZ, PT ;  /* 0x000000ff0400720c */ /* 0x001fda0003f05270 */
[----:B------:R-:W-:Y:S05]  /*0150*/  @P0 BRA `(.L_x_2) ;  /* 0x0000000000680947 */ /* 0x000fea0003800000 */
[----:B------:R-:W0:Y:S01]  /*0160*/  S2UR UR8, SR_CgaCtaId ;  /* 0x00000000000879c3 */ /* 0x000e220000008800 */
[----:B------:R-:W-:Y:S01]  /*0170*/  UMOV UR4, 0x400 ;  /* 0x0000040000047882 */ /* 0x000fe20000000000 */
[----:B------:R-:W-:Y:S01]  /*0180*/  UMOV UR5, 0x1 ;  /* 0x0000000100057882 */ /* 0x000fe20000000000 */
[----:B------:R-:W-:Y:S01]  /*0190*/  UMOV UR6, 0x100 ;  /* 0x0000010000067882 */ /* 0x000fe20000000000 */
[----:B------:R-:W-:Y:S01]  /*01a0*/  ELECT P0, URZ, PT ;  /* 0x00000000003f782f */ /* 0x000fe20003800000 */
[----:B------:R-:W-:-:S04]  /*01b0*/  UIADD3 UR6, -UR6, 0x100000, URZ ;  /* 0x0010000006067890 */ /* 0x000fc8000fffe13f */
[----:B------:R-:W-:Y:S02]  /*01c0*/  USHF.L.U32 UR7, UR6, 0xb, URZ ;  /* 0x0000000b06077899 */ /* 0x000fe4000800063f */
[----:B------:R-:W-:Y:S02]  /*01d0*/  USHF.L.U32 UR6, UR6, 0x1, URZ ;  /* 0x0000000106067899 */ /* 0x000fe4000800063f */
[----:B0-----:R-:W-:Y:S02]  /*01e0*/  ULEA UR8, UR8, UR4, 0x18 ;  /* 0x0000000408087291 */ /* 0x001fe4000f8ec03f */
[----:B------:R-:W-:-:S04]  /*01f0*/  UIADD3 UR4, -UR5, 0x100000, URZ ;  /* 0x0010000005047890 */ /* 0x000fc8000fffe13f */
[----:B------:R-:W-:Y:S02]  /*0200*/  USHF.L.U32 UR5, UR4, 0xb, URZ ;  /* 0x0000000b04057899 */ /* 0x000fe4000800063f */
[----:B------:R-:W-:Y:S01]  /*0210*/  USHF.L.U32 UR4, UR4, 0x1, URZ ;  /* 0x0000000104047899 */ /* 0x000fe2000800063f */
[----:B------:R-:W0:Y:S11]  /*0220*/  FENCE.VIEW.ASYNC.S ;  /* 0x00000000000073c6 */ /* 0x000e360000000000 */
[----:B0-----:R0:W1:Y:S01]  /*0230*/  SYNCS.EXCH.64 URZ, [UR8], UR4 ;  /* 0x00000004083f75b2 */ /* 0x0010620008000100 */
[----:B------:R0:W2:Y:S01]  /*0240*/  SYNCS.EXCH.64 URZ, [UR8+0x30], UR6 ;  /* 0x00003006083f75b2 */ /* 0x0000a20008000100 */
[----:B------:R0:W3:Y:S01]  /*0250*/  SYNCS.EXCH.64 URZ, [UR8+0x8], UR4 ;  /* 0x00000804083f75b2 */ /* 0x0000e20008000100 */
[----:B------:R0:W4:Y:S01]  /*0260*/  SYNCS.EXCH.64 URZ, [UR8+0x38], UR6 ;  /* 0x00003806083f75b2 */ /* 0x0001220008000100 */
[----:B------:R0:W0:Y:S01]  /*0270*/  SYNCS.EXCH.64 URZ, [UR8+0x10], UR4 ;  /* 0x00001004083f75b2 */ /* 0x0000220008000100 */
[----:B------:R0:W0:Y:S01]  /*0280*/  SYNCS.EXCH.64 URZ, [UR8+0x40], UR6 ;  /* 0x00004006083f75b2 */ /* 0x0000220008000100 */
[----:B------:R0:W0:Y:S01]  /*0290*/  SYNCS.EXCH.64 URZ, [UR8+0x18], UR4 ;  /* 0x00001804083f75b2 */ /* 0x0000220008000100 */
[----:B------:R0:W0:Y:S01]  /*02a0*/  SYNCS.EXCH.64 URZ, [UR8+0x48], UR6 ;  /* 0x00004806083f75b2 */ /* 0x0000220008000100 */
[----:B------:R0:W0:Y:S01]  /*02b0*/  SYNCS.EXCH.64 URZ, [UR8+0x20], UR4 ;  /* 0x00002004083f75b2 */ /* 0x0000220008000100 */
[----:B------:R0:W0:Y:S01]  /*02c0*/  SYNCS.EXCH.64 URZ, [UR8+0x50], UR6 ;  /* 0x00005006083f75b2 */ /* 0x0000220008000100 */
[----:B------:R0:W0:Y:S01]  /*02d0*/  SYNCS.EXCH.64 URZ, [UR8+0x28], UR4 ;  /* 0x00002804083f75b2 */ /* 0x0000220008000100 */
[----:B------:R0:W0:Y:S01]  /*02e0*/  SYNCS.EXCH.64 URZ, [UR8+0x58], UR6 ;  /* 0x00005806083f75b2 */ /* 0x0000220008000100 */
[----:B------:R-:W-:Y:S01]  /*02f0*/  NOP ;  /* 0x0000000000007918 */ /* 0x000fe20000000000 */
.L_x_2:
[----:B------:R-:W5:Y:S01]  /*0300*/  SHFL.IDX PT, R0, R0, RZ, 0x1f ;  /* 0x00001fff00007589 */ /* 0x000f6200000e0000 */
[----:B------:R-:W-:Y:S01]  /*0310*/  ELECT P0, URZ, PT ;  /* 0x00000000003f782f */ /* 0x000fe20003800000 */
[----:B------:R-:W1:Y:S01]  /*0320*/  LDC R19, c[0x0][0x65c] ;  /* 0x00019700ff137b82 */ /* 0x000e620000000800 */
[----:B0-----:R-:W-:Y:S01]  /*0330*/  UMOV UR4, 0x20 ;  /* 0x0000002000047882 */ /* 0x001fe20000000000 */
[----:B------:R-:W0:Y:S01]  /*0340*/  S2R R6, SR_CTAID.Y ;  /* 0x0000000000067919 */ /* 0x000e220000002600 */
[----:B------:R-:W-:Y:S01]  /*0350*/  NOP ;  /* 0x0000000000007918 */ /* 0x000fe20000000000 */
[----:B------:R-:W-:Y:S01]  /*0360*/  ISETP.NE.AND P2, PT, R10, RZ, PT ;  /* 0x000000ff0a00720c */ /* 0x000fe20003f45270 */
[----:B------:R-:W-:Y:S01]  /*0370*/  NOP ;  /* 0x0000000000007918 */ /* 0x000fe20000000000 */
[----:B------:R-:W2:Y:S01]  /*0380*/  S2R R4, SR_CTAID.X ;  /* 0x0000000000047919 */ /* 0x000ea20000002500 */
[----:B------:R-:W-:Y:S01]  /*0390*/  IMAD.MOV.U32 R5, RZ, RZ, RZ ;  /* 0x000000ffff057224 */ /* 0x000fe200078e00ff */
[----:B-----5:R-:W-:-:S02]  /*03a0*/  ISETP.NE.OR P0, PT, R0, RZ, !P0 ;  /* 0x000000ff0000720c */ /* 0x020fc40004705670 */
[----:B-1----:R-:W-:-:S04]  /*03b0*/  ISETP.NE.AND P3, PT, R19, 0x1, PT ;  /* 0x000000011300780c */ /* 0x002fc80003f65270 */
[----:B------:R-:W-:Y:S02]  /*03c0*/  P2R R0, PR, RZ, 0x8 ;  /* 0x00000008ff007803 */ /* 0x000fe40000000000 */
[----:B------:R-:W-:-:S04]  /*03d0*/  SHF.R.S32.HI R0, RZ, 0x1f, R3 ;  /* 0x0000001fff007819 */ /* 0x000fc80000011403 */
[----:B------:R-:W-:Y:S01]  /*03e0*/  LEA.HI R0, R0, R3, RZ, 0x2 ;  /* 0x0000000300007211 */ /* 0x000fe200078f10ff */
[----:B------:R-:W-:Y:S01]  /*03f0*/  VOTEU.ALL UP0, P0 ;  /* 0x00000000003f7886 */ /* 0x000fe20000000000 */
[----:B------:R-:W-:Y:S01]  /*0400*/  VOTEU.ALL UP1, P0 ;  /* 0x00000000003f7886 */ /* 0x000fe20000020000 */
[----:B------:R-:W2:Y:S01]  /*0410*/  @P3 LDC R17, c[0x0][0x10] ;  /* 0x00000400ff113b82 */ /* 0x000ea20000000800 */
[----:B------:R-:W-:Y:S01]  /*0420*/  LOP3.LUT R0, R0, 0xfffffffc, RZ, 0xc0, !PT ;  /* 0xfffffffc00007812 */ /* 0x000fe200078ec0ff */
[----:B0-----:R-:W-:Y:S01]  /*0430*/  @P3 IMAD.MOV.U32 R8, RZ, RZ, R6 ;  /* 0x000000ffff083224 */ /* 0x001fe200078e0006 */
[----:B------:R-:W-:Y:S01]  /*0440*/  @!UP0 UMOV UR6, 0x400 ;  /* 0x0000040000068882 */ /* 0x000fe20000000000 */
[----:B------:R-:W-:-:S04]  /*0450*/  @!UP0 UIADD3 UR4, -UR4, 0x100000, URZ ;  /* 0x0010000004048890 */ /* 0x000fc8000fffe13f */
[----:B------:R-:W-:Y:S02]  /*0460*/  @!UP0 USHF.L.U32 UR5, UR4, 0xb, URZ ;  /* 0x0000000b04058899 */ /* 0x000fe4000800063f */
[----:B------:R-:W-:Y:S01]  /*0470*/  @!UP0 USHF.L.U32 UR4, UR4, 0x1, URZ ;  /* 0x0000000104048899 */ /* 0x000fe2000800063f */
[----:B------:R-:W-:Y:S02]  /*0480*/  @P3 IMAD.MOV.U32 R9, RZ, RZ, RZ ;  /* 0x000000ffff093224 */ /* 0x000fe400078e00ff */
[----:B------:R-:W-:Y:S01]  /*0490*/  IMAD.IADD R0, R3, 0x1, -R0 ;  /* 0x0000000103007824 */ /* 0x000fe200078e0a00 */
[----:B------:R-:W0:Y:S01]  /*04a0*/  @!UP0 S2UR UR7, SR_CgaCtaId ;  /* 0x00000000000789c3 */ /* 0x000e220000008800 */
[----:B------:R-:W-:-:S03]  /*04b0*/  @P3 IMAD.MOV.U32 R3, RZ, RZ, RZ ;  /* 0x000000ffff033224 */ /* 0x000fc600078e00ff */
[----:B------:R-:W-:-:S04]  /*04c0*/  ISETP.NE.AND P1, PT, R0, 0x3, PT ;  /* 0x000000030000780c */ /* 0x000fc80003f25270 */
[----:B------:R-:W1:Y:S01]  /*04d0*/  @!P3 LDC R11, c[0x0][0xc] ;  /* 0x00000300ff0bbb82 */ /* 0x000e620000000800 */
[----:B--2---:R-:W-:-:S04]  /*04e0*/  @P3 IMAD.WIDE.U32 R16, R4, R17, R8 ;  /* 0x0000001104103225 */ /* 0x004fc800078e0008 */
[----:B------:R-:W-:Y:S01]  /*04f0*/  @P3 IMAD.IADD R17, R17, 0x1, R3 ;  /* 0x0000000111113824 */ /* 0x000fe200078e0203 */
[----:B------:R-:W-:Y:S01]  /*0500*/  LOP3.LUT R3, R2, 0x7f, RZ, 0xc0, !PT ;  /* 0x0000007f02037812 */ /* 0x000fe200078ec0ff */
[----:B0-----:R-:W-:Y:S01]  /*0510*/  @!UP0 ULEA UR8, UR7, UR6, 0x18 ;  /* 0x0000000607088291 */ /* 0x001fe2000f8ec03f */
[----:B------:R-:W-:Y:S02]  /*0520*/  VOTEU.ALL UP0, P0 ;  /* 0x00000000003f7886 */ /* 0x000fe40000000000 */
[----:B------:R-:W-:Y:S01]  /*0530*/  ULDC UR6, c[0x0][0xc] ;  /* 0x0000030000067ab9 */ /* 0x000fe20000000800 */
[----:B------:R-:W-:Y:S01]  /*0540*/  ISETP.EQ.OR P0, PT, R0, RZ, !P1 ;  /* 0x000000ff0000720c */ /* 0x000fe20004f02670 */
[----:B------:R-:W-:-:S03]  /*0550*/  ULDC UR7, c[0x0][0x10] ;  /* 0x0000040000077ab9 */ /* 0x000fc60000000800 */
[C---:B------:R-:W-:Y:S01]  /*0560*/  ISETP.EQ.AND P0, PT, R10.reuse, RZ, P0 ;  /* 0x000000ff0a00720c */ /* 0x040fe20000702270 */
[----:B------:R-:W-:Y:S02]  /*0570*/  VIADD R10, R10, 0xffffffff ;  /* 0xffffffff0a0a7836 */ /* 0x000fe40000000000 */
[----:B-1----:R-:W-:Y:S01]  /*0580*/  @!P3 IMAD.WIDE.U32 R8, R11, R6, R4 ;  /* 0x000000060b08b225 */ /* 0x002fe200078e0004 */
[----:B------:R-:W0:Y:S02]  /*0590*/  FENCE.VIEW.ASYNC.S ;  /* 0x00000000000073c6 */ /* 0x000e240000000000 */
[----:B0-----:R-:W3:Y:S01]  /*05a0*/  @!UP0 SYNCS.EXCH.64 URZ, [UR8+0x70], UR4 ;  /* 0x00007004083f85b2 */ /* 0x001ee20008000100 */
[----:B------:R-:W-:Y:S02]  /*05b0*/  SEL R18, RZ, 0x1, !P0 ;  /* 0x00000001ff127807 */ /* 0x000fe40004000000 */
[----:B------:R-:W-:Y:S01]  /*05c0*/  ISETP.GE.U32.AND P1, PT, R10, 0x2, PT ;  /* 0x000000020a00780c */ /* 0x000fe20003f26070 */
[----:B------:R-:W-:-:S02]  /*05d0*/  @!P3 IMAD.MOV.U32 R16, RZ, RZ, R8 ;  /* 0x000000ffff10b224 */ /* 0x000fc400078e0008 */
[----:B------:R-:W-:Y:S01]  /*05e0*/  @!P3 IMAD.MOV.U32 R17, RZ, RZ, R9 ;  /* 0x000000ffff11b224 */ /* 0x000fe200078e0009 */
[----:B------:R-:W-:Y:S01]  /*05f0*/  SEL R18, R18, 0x2, P1 ;  /* 0x0000000212127807 */ /* 0x000fe20000800000 */
[----:B------:R0:W3:Y:S01]  /*0600*/  @!UP1 SYNCS.EXCH.64 URZ, [UR8+0x78], UR4 ;  /* 0x00007804083f95b2 */ /* 0x0000e20008000100 */
[----:B------:R-:W-:Y:S01]  /*0610*/  NOP ;  /* 0x0000000000007918 */ /* 0x000fe20000000000 */
[----:B0-----:R-:W-:-:S03]  /*0620*/  UIMAD.WIDE.U32 UR4, UR6, UR7, URZ ;  /* 0x00000007060472a5 */ /* 0x001fc6000f8e003f */
[----:B------:R-:W-:Y:S02]  /*0630*/  ULDC UR6, c[0x0][0x14] ;  /* 0x0000050000067ab9 */ /* 0x000fe40000000800 */
[----:B------:R-:W-:Y:S02]  /*0640*/  UIMAD.WIDE.U32 UR36, UR4, UR6, URZ ;  /* 0x00000006042472a5 */ /* 0x000fe4000f8e003f */
[----:B------:R-:W-:-:S04]  /*0650*/  UIMAD UR42, UR5, UR6, URZ ;  /* 0x00000006052a72a4 */ /* 0x000fc8000f8e023f */
[----:B------:R-:W-:Y:S01]  /*0660*/  UIADD3 UR42, UR37, UR42, URZ ;  /* 0x0000002a252a7290 */ /* 0x000fe2000fffe03f */
[----:B---34-:R-:W-:Y:S06]  /*0670*/  BAR.SYNC.DEFER_BLOCKING 0x0 ;  /* 0x0000000000007b1d */ /* 0x018fec0000010000 */
[----:B------:R-:W-:Y:S05]  /*0680*/  @!P2 BRA `(.L_x_3) ;  /* 0x0000002c00d0a947 */ /* 0x000fea0003800000 */
[----:B------:R-:W-:-:S13]  /*0690*/  ISETP.GT.U32.AND P0, PT, R10, 0x1, PT ;  /* 0x000000010a00780c */ /* 0x000fda0003f04070 */
[----:B------:R-:W-:Y:S05]  /*06a0*/  @P0 EXIT ;  /* 0x000000000000094d */ /* 0x000fea0003800000 */
[----:B------:R-:W-:Y:S01]  /*06b0*/  ULDC.64 UR4, c[0x0][0x650] ;  /* 0x0001940000047ab9 */ /* 0x000fe20000000a00 */
[----:B------:R-:W-:Y:S01]  /*06c0*/  PRMT R0, RZ, 0x7610, R0 ;  /* 0x00007610ff007816 */ /* 0x000fe20000000000 */
[----:B------:R-:W-:Y:S01]  /*06d0*/  IMAD.MOV.U32 R39, RZ, RZ, -0x1 ;  /* 0xffffffffff277424 */ /* 0x000fe200078e00ff */
[----:B------:R-:W-:Y:S01]  /*06e0*/  ISETP.GE.U32.AND P0, PT, R16, UR4, PT ;  /* 0x0000000410007c0c */ /* 0x000fe2000bf06070 */
[----:B------:R-:W-:Y:S02]  /*06f0*/  IMAD.MOV.U32 R38, RZ, RZ, -0x1 ;  /* 0xffffffffff267424 */ /* 0x000fe400078e00ff */
[----:B------:R-:W-:Y:S01]  /*0700*/  IMAD.MOV.U32 R23, RZ, RZ, -0x1 ;  /* 0xffffffffff177424 */ /* 0x000fe200078e00ff */
[----:B------:R-:W-:-:S13]  /*0710*/  ISETP.GE.U32.AND.EX P0, PT, R17, UR5, PT, P0 ;  /* 0x0000000511007c0c */ /* 0x000fda000bf06100 */
[----:B------:R-:W-:Y:S05]  /*0720*/  @P0 BRA `(.L_x_4) ;  /* 0x0000000400580947 */ /* 0x000fea0003800000 */
[----:B------:R-:W0:Y:S01]  /*0730*/  LDC.64 R20, c[0x0][0x628] ;  /* 0x00018a00ff147b82 */ /* 0x000e220000000a00 */
[----:B------:R-:W-:Y:S02]  /*0740*/  IMAD.MOV.U32 R8, RZ, RZ, R16 ;  /* 0x000000ffff087224 */ /* 0x000fe400078e0010 */
[----:B------:R-:W-:-:S05]  /*0750*/  IMAD.MOV.U32 R9, RZ, RZ, R17 ;  /* 0x000000ffff097224 */ /* 0x000fca00078e0011 */
[----:B------:R-:W1:Y:S08]  /*0760*/  LDC R0, c[0x0][0x630] ;  /* 0x00018c00ff007b82 */ /* 0x000e700000000800 */
[----:B------:R-:W2:Y:S01]  /*0770*/  LDC.64 R22, c[0x0][0x620] ;  /* 0x00018800ff167b82 */ /* 0x000ea20000000a00 */
[----:B0-----:R-:W-:-:S04]  /*0780*/  ISETP.NE.U32.AND P0, PT, R20, RZ, PT ;  /* 0x000000ff1400720c */ /* 0x001fc80003f05070 */
[----:B------:R-:W-:-:S13]  /*0790*/  ISETP.NE.AND.EX P0, PT, R21, RZ, PT, P0 ;  /* 0x000000ff1500720c */ /* 0x000fda0003f05300 */
[----:B-12---:R-:W-:Y:S05]  /*07a0*/  @!P0 BRA `(.L_x_5) ;  /* 0x0000000000288947 */ /* 0x006fea0003800000 */
[----:B------:R-:W0:Y:S02]  /*07b0*/  LDC R13, c[0x0][0x634] ;  /* 0x00018d00ff0d7b82 */ /* 0x000e240000000800 */
[----:B0-----:R-:W-:-:S05]  /*07c0*/  IADD3 R13, P0, R16, R13, RZ ;  /* 0x0000000d100d7210 */ /* 0x001fca0007f1e0ff */
[----:B------:R-:W-:-:S04]  /*07d0*/  IMAD.X R15, RZ, RZ, R17, P0 ;  /* 0x000000ffff0f7224 */ /* 0x000fc800000e0611 */
[----:B------:R-:W-:-:S04]  /*07e0*/  IMAD.WIDE.U32 R8, R15, R20, RZ ;  /* 0x000000140f087225 */ /* 0x000fc800078e00ff */
[----:B------:R-:W-:-:S04]  /*07f0*/  IMAD.WIDE.U32 R10, P0, R13, R21, R8 ;  /* 0x000000150d0a7225 */ /* 0x000fc80007800008 */
[----:B------:R-:W-:-:S04]  /*0800*/  IMAD.WIDE.U32 R8, R13, R20, RZ ;  /* 0x000000140d087225 */ /* 0x000fc800078e00ff */
[----:B------:R-:W-:Y:S01]  /*0810*/  IMAD.X R13, RZ, RZ, RZ, P0 ;  /* 0x000000ffff0d7224 */ /* 0x000fe200000e06ff */
[----:B------:R-:W-:Y:S01]  /*0820*/  IADD3 RZ, P0, R9, R10, RZ ;  /* 0x0000000a09ff7210 */ /* 0x000fe20007f1e0ff */
[----:B------:R-:W-:-:S04]  /*0830*/  IMAD.MOV.U32 R12, RZ, RZ, R11 ;  /* 0x000000ffff0c7224 */ /* 0x000fc800078e000b */
[----:B------:R-:W-:-:S08]  /*0840*/  IMAD.WIDE.U32.X R8, R15, R21, R12, P0 ;  /* 0x000000150f087225 */ /* 0x000fd000000e040c */
.L_x_5:
[-CC-:B------:R-:W-:Y:S01]  /*0850*/  SHF.R.U64 R28, R8, R0.reuse, R9.reuse ;  /* 0x00000000081c7219 */ /* 0x180fe20000001209 */
[----:B------:R-:W0:Y:S01]  /*0860*/  LDC R12, c[0x0][0x618] ;  /* 0x00018600ff0c7b82 */ /* 0x000e220000000800 */
[----:B------:R-:W-:Y:S01]  /*0870*/  SHF.R.U32.HI R5, RZ, R0, R9 ;  /* 0x00000000ff057219 */ /* 0x000fe20000011609 */
[----:B------:R-:W-:Y:S01]  /*0880*/  ULDC UR4, c[0x0][0x150] ;  /* 0x0000540000047ab9 */ /* 0x000fe20000000800 */
[----:B------:R-:W-:Y:S02]  /*0890*/  IADD3 R11, P0, RZ, -R28, RZ ;  /* 0x8000001cff0b7210 */ /* 0x000fe40007f1e0ff */
[----:B------:R-:W-:-:S03]  /*08a0*/  I2FP.F32.U32 R0, R4 ;  /* 0x0000000400007245 */ /* 0x000fc60000201000 */
[----:B------:R-:W1:Y:S01]  /*08b0*/  LDC.64 R24, c[0x0][0x640] ;  /* 0x00019000ff187b82 */ /* 0x000e620000000a00 */
[----:B------:R-:W-:Y:S02]  /*08c0*/  IMAD.X R13, RZ, RZ, ~R5, P0 ;  /* 0x000000ffff0d7224 */ /* 0x000fe400000e0e05 */
[----:B------:R-:W-:Y:S01]  /*08d0*/  FMUL R0, R0, UR4 ;  /* 0x0000000400007c20 */ /* 0x000fe20008400000 */
[----:B------:R-:W-:Y:S01]  /*08e0*/  IMAD.WIDE.U32 R8, R11, R22, R16 ;  /* 0x000000160b087225 */ /* 0x000fe200078e0010 */
[----:B------:R-:W-:-:S03]  /*08f0*/  ULDC UR4, c[0x0][0x154] ;  /* 0x0000550000047ab9 */ /* 0x000fc60000000800 */
[----:B------:R-:W-:Y:S01]  /*0900*/  IMAD R10, R13, R22, RZ ;  /* 0x000000160d0a7224 */ /* 0x000fe200078e02ff */
[----:B------:R-:W2:Y:S01]  /*0910*/  LDC R5, c[0x0][0x144] ;  /* 0x00005100ff057b82 */ /* 0x000ea20000000800 */
[----:B------:R-:W3:Y:S02]  /*0920*/  F2I.U32.TRUNC.NTZ R0, R0 ;  /* 0x0000000000007305 */ /* 0x000ee4000020f000 */
[----:B------:R-:W-:-:S04]  /*0930*/  IMAD R11, R11, R23, R10 ;  /* 0x000000170b0b7224 */ /* 0x000fc800078e020a */
[----:B------:R-:W-:Y:S01]  /*0940*/  IMAD.IADD R9, R9, 0x1, R11 ;  /* 0x0000000109097824 */ /* 0x000fe200078e020b */
[----:B------:R-:W4:Y:S01]  /*0950*/  LDC R14, c[0x0][0x608] ;  /* 0x00018200ff0e7b82 */ /* 0x000f220000000800 */
[----:B------:R-:W-:-:S03]  /*0960*/  IMAD.MOV.U32 R11, RZ, RZ, -0x1 ;  /* 0xffffffffff0b7424 */ /* 0x000fc600078e00ff */
[--C-:B0-----:R-:W-:Y:S02]  /*0970*/  SHF.R.U64 R20, R8, R12, R9.reuse ;  /* 0x0000000c08147219 */ /* 0x101fe40000001209 */
[----:B------:R-:W-:Y:S02]  /*0980*/  I2FP.F32.U32 R8, R6 ;  /* 0x0000000600087245 */ /* 0x000fe40000201000 */
[----:B------:R-:W0:Y:S01]  /*0990*/  LDC R22, c[0x0][0x658] ;  /* 0x00019600ff167b82 */ /* 0x000e220000000800 */
[----:B-1----:R-:W-:Y:S01]  /*09a0*/  ISETP.NE.U32.AND P0, PT, R24, RZ, PT ;  /* 0x000000ff1800720c */ /* 0x002fe20003f05070 */
[----:B---3--:R-:W-:Y:S01]  /*09b0*/  IMAD.MOV R10, RZ, RZ, -R0 ;  /* 0x000000ffff0a7224 */ /* 0x008fe200078e0a00 */
[----:B------:R-:W-:Y:S01]  /*09c0*/  SHF.R.U32.HI R9, RZ, R12, R9 ;  /* 0x0000000cff097219 */ /* 0x000fe20000011609 */
[----:B------:R-:W-:Y:S01]  /*09d0*/  FMUL R8, R8, UR4 ;  /* 0x0000000408087c20 */ /* 0x000fe20008400000 */
[----:B------:R-:W-:-:S03]  /*09e0*/  ISETP.NE.AND.EX P0, PT, R25, RZ, PT, P0 ;  /* 0x000000ff1900720c */ /* 0x000fc60003f05300 */
[----:B------:R-:W1:Y:S01]  /*09f0*/  LDC R15, c[0x0][0x148] ;  /* 0x00005200ff0f7b82 */ /* 0x000e620000000800 */
[----:B--2---:R-:W-:-:S07]  /*0a00*/  IMAD R0, R5, R10, R4 ;  /* 0x0000000a05007224 */ /* 0x004fce00078e0204 */
[----:B------:R-:W2:Y:S01]  /*0a10*/  LDC R23, c[0x0][0x600] ;  /* 0x00018000ff177b82 */ /* 0x000ea20000000800 */
[-CC-:B----4-:R-:W-:Y:S02]  /*0a20*/  SHF.R.U64 R30, R20, R14.reuse, R9.reuse ;  /* 0x0000000e141e7219 */ /* 0x190fe40000001209 */
[----:B------:R-:W-:Y:S01]  /*0a30*/  SHF.R.U32.HI R5, RZ, R14, R9 ;  /* 0x0000000eff057219 */ /* 0x000fe20000011609 */
[----:B------:R-:W-:Y:S01]  /*0a40*/  IMAD.MOV.U32 R9, RZ, RZ, 0x1 ;  /* 0x00000001ff097424 */ /* 0x000fe200078e00ff */
[----:B------:R3:W4:Y:S03]  /*0a50*/  F2I.U32.TRUNC.NTZ R14, R8 ;  /* 0x00000008000e7305 */ /* 0x000726000020f000 */
[----:B------:R-:W1:Y:S01]  /*0a60*/  LDC R26, c[0x0][0x648] ;  /* 0x00019200ff1a7b82 */ /* 0x000e620000000800 */
[-C--:B0-----:R-:W-:Y:S02]  /*0a70*/  SHF.L.U32 R4, R11, R22.reuse, RZ ;  /* 0x000000160b047219 */ /* 0x081fe400000006ff */
[----:B------:R-:W-:-:S02]  /*0a80*/  SHF.R.U64 R32, R30, R22, R5 ;  /* 0x000000161e207219 */ /* 0x000fc40000001205 */
[----:B------:R-:W-:Y:S02]  /*0a90*/  LOP3.LUT R13, RZ, R4, RZ, 0x33, !PT ;  /* 0x00000004ff0d7212 */ /* 0x000fe400078e33ff */
[-C--:B------:R-:W-:Y:S01]  /*0aa0*/  SHF.R.U32.HI R5, RZ, R22.reuse, R5 ;  /* 0x00000016ff057219 */ /* 0x080fe20000011605 */
[----:B------:R-:W0:Y:S01]  /*0ab0*/  LDC R27, c[0x0][0x638] ;  /* 0x00018e00ff1b7b82 */ /* 0x000e220000000800 */
[----:B------:R-:W-:Y:S01]  /*0ac0*/  SHF.L.U32 R12, R9, R22, RZ ;  /* 0x00000016090c7219 */ /* 0x000fe200000006ff */
[----:B------:R-:W-:-:S06]  /*0ad0*/  IMAD.MOV.U32 R4, RZ, RZ, R32 ;  /* 0x000000ffff047224 */ /* 0x000fcc00078e0020 */
[----:B------:R-:W0:Y:S01]  /*0ae0*/  LDC R39, c[0x0][0x610] ;  /* 0x00018400ff277b82 */ /* 0x000e220000000800 */
[----:B---34-:R-:W-:Y:S05]  /*0af0*/  @!P0 BRA `(.L_x_6) ;  /* 0x0000000000288947 */ /* 0x018fea0003800000 */
[----:B------:R-:W3:Y:S02]  /*0b00*/  LDC R11, c[0x0][0x64c] ;  /* 0x00019300ff0b7b82 */ /* 0x000ee40000000800 */
[----:B---3--:R-:W-:-:S05]  /*0b10*/  IADD3 R11, P0, R32, R11, RZ ;  /* 0x0000000b200b7210 */ /* 0x008fca0007f1e0ff */
        /* <DEDUP_REMOVED lines=8> */
.L_x_6:
[----:B-1----:R-:W-:Y:S01]  /*0ba0*/  SHF.R.U64 R4, R4, R26, R5 ;  /* 0x0000001a04047219 */ /* 0x002fe20000001205 */
[----:B--2---:R-:W-:Y:S01]  /*0bb0*/  VIADD R5, R23, 0xffffffff ;  /* 0xffffffff17057836 */ /* 0x004fe20000000000 */
[----:B------:R-:W-:Y:S01]  /*0bc0*/  LOP3.LUT R13, R30, R13, RZ, 0xc0, !PT ;  /* 0x0000000d1e0d7212 */ /* 0x000fe200078ec0ff */
[----:B------:R-:W-:Y:S02]  /*0bd0*/  IMAD.MOV R14, RZ, RZ, -R14 ;  /* 0x000000ffff0e7224 */ /* 0x000fe400078e0a0e */
[----:B------:R-:W-:Y:S01]  /*0be0*/  IMAD.MOV R8, RZ, RZ, -R4 ;  /* 0x000000ffff087224 */ /* 0x000fe200078e0a04 */
[----:B------:R-:W-:Y:S01]  /*0bf0*/  LOP3.LUT R5, R20, R5, RZ, 0xc0, !PT ;  /* 0x0000000514057212 */ /* 0x000fe200078ec0ff */
[----:B------:R-:W-:Y:S02]  /*0c00*/  IMAD R13, R12, R4, R13 ;  /* 0x000000040c0d7224 */ /* 0x000fe400078e020d */
[----:B------:R-:W-:Y:S02]  /*0c10*/  @P3 IMAD R0, R15, R14, R6 ;  /* 0x0000000e0f003224 */ /* 0x000fe400078e0206 */
[----:B0-----:R-:W-:-:S02]  /*0c20*/  IMAD R4, R8, R27, R32 ;  /* 0x0000001b08047224 */ /* 0x001fc400078e0220 */
[----:B------:R-:W-:Y:S02]  /*0c30*/  IMAD R39, R13, R39, R0 ;  /* 0x000000270d277224 */ /* 0x000fe400078e0200 */
[----:B------:R-:W-:Y:S02]  /*0c40*/  IMAD R4, R4, R23, R5 ;  /* 0x0000001704047224 */ /* 0x000fe400078e0205 */
[----:B------:R-:W-:Y:S02]  /*0c50*/  IMAD.MOV.U32 R0, RZ, RZ, 0x1 ;  /* 0x00000001ff007424 */ /* 0x000fe400078e00ff */
[----:B------:R-:W-:Y:S01]  /*0c60*/  IMAD.MOV.U32 R23, RZ, RZ, R28 ;  /* 0x000000ffff177224 */ /* 0x000fe200078e001c */
[----:B------:R-:W-:Y:S02]  /*0c70*/  SEL R38, R4, R39, !P3 ;  /* 0x0000002704267207 */ /* 0x000fe40005800000 */
[----:B------:R-:W-:-:S07]  /*0c80*/  SEL R39, R39, R4, !P3 ;  /* 0x0000000427277207 */ /* 0x000fce0005800000 */
.L_x_4:
[----:B------:R-:W-:-:S08]  /*0c90*/  NOP ;  /* 0x0000000000007918 */ /* 0x000fd00000000000 */
[----:B------:R-:W0:Y:S02]  /*0ca0*/  USETMAXREG.TRY_ALLOC.CTAPOOL UP0, 0xe8 ;  /* 0x000000e8000079c8 */ /* 0x000e240008000600 */
[----:B0-----:R-:W-:-:S13]  /*0cb0*/  PLOP3.LUT P0, PT, PT, PT, UP0, 0x80, 0x0 ;  /* 0x000000000000781c */ /* 0x001fda0003f0f008 */
[----:B------:R-:W-:Y:S05]  /*0cc0*/  @!P0 BRA `(.L_x_4) ;  /* 0xfffffffc00f08947 */ /* 0x000fea000383ffff */
[----:B------:R-:W-:Y:S01]  /*0cd0*/  ULDC.64 UR4, c[0x0][0x598] ;  /* 0x0001660000047ab9 */ /* 0x000fe20000000a00 */
[----:B------:R-:W-:Y:S01]  /*0ce0*/  ULDC.64 UR38, c[0x0][0x208] ;  /* 0x0000820000267ab9 */ /* 0x000fe20000000a00 */
[----:B------:R-:W-:-:S04]  /*0cf0*/  ISETP.NE.U32.AND P0, PT, RZ, UR4, PT ;  /* 0x00000004ff007c0c */ /* 0x000fc8000bf05070 */
[----:B------:R-:W-:-:S13]  /*0d00*/  ISETP.NE.AND.EX P0, PT, RZ, UR5, PT, P0 ;  /* 0x00000005ff007c0c */ /* 0x000fda000bf05300 */
[----:B------:R-:W-:Y:S05]  /*0d10*/  @!P0 BRA `(.L_x_7) ;  /* 0x00000000001c8947 */ /* 0x000fea0003800000 */
[----:B------:R-:W0:Y:S02]  /*0d20*/  LDC.64 R4, c[0x0][0x598] ;  /* 0x00016600ff047b82 */ /* 0x000e240000000a00 */
[----:B0-----:R-:W2:Y:S02]  /*0d30*/  LDG.E.64 R4, desc[UR38][R4.64] ;  /* 0x0000002604047981 */ /* 0x001ea4000c1e1b00 */
[----:B--2---:R-:W-:-:S04]  /*0d40*/  ISETP.NE.U32.AND P0, PT, R4, RZ, PT ;  /* 0x000000ff0400720c */ /* 0x004fc80003f05070 */
[----:B------:R-:W-:-:S13]  /*0d50*/  ISETP.NE.AND.EX P0, PT, R5, RZ, PT, P0 ;  /* 0x000000ff0500720c */ /* 0x000fda0003f05300 */
[----:B------:R-:W-:Y:S05]  /*0d60*/  @!P0 BRA `(.L_x_7) ;  /* 0x0000000000088947 */ /* 0x000fea0003800000 */
[----:B------:R0:W5:Y:S01]  /*0d70*/  LD.E R22, desc[UR38][R4.64] ;  /* 0x0000002604167980 */ /* 0x000162000c101900 */
[----:B------:R-:W-:Y:S05]  /*0d80*/  BRA `(.L_x_8) ;  /* 0x0000000000247947 */ /* 0x000fea0003800000 */
.L_x_7:
[----:B------:R-:W-:Y:S02]  /*0d90*/  ULDC.64 UR4, c[0x0][0x588] ;  /* 0x0001620000047ab9 */ /* 0x000fe40000000a00 */
[----:B------:R-:W-:-:S04]  /*0da0*/  ISETP.NE.U32.AND P0, PT, RZ, UR4, PT ;  /* 0x00000004ff007c0c */ /* 0x000fc8000bf05070 */
[----:B------:R-:W-:-:S13]  /*0db0*/  ISETP.NE.AND.EX P0, PT, RZ, UR5, PT, P0 ;  /* 0x00000005ff007c0c */ /* 0x000fda000bf05300 */
[----:B------:R-:W-:Y:S05]  /*0dc0*/  @!P0 BRA `(.L_x_9) ;  /* 0x00000000000c8947 */ /* 0x000fea0003800000 */
[----:B------:R-:W0:Y:S02]  /*0dd0*/  LDC.64 R4, c[0x0][0x588] ;  /* 0x00016200ff047b82 */ /* 0x000e240000000a00 */
[----:B0-----:R1:W5:Y:S01]  /*0de0*/  LDG.E R22, desc[UR38][R4.64] ;  /* 0x0000002604167981 */ /* 0x001362000c1e1900 */
[----:B------:R-:W-:Y:S05]  /*0df0*/  BRA `(.L_x_8) ;  /* 0x0000000000087947 */ /* 0x000fea0003800000 */
.L_x_9:
[----:B------:R-:W-:Y:S02]  /*0e00*/  ULDC UR4, c[0x0][0x580] ;  /* 0x0001600000047ab9 */ /* 0x000fe40000000800 */
[----:B------:R-:W-:-:S07]  /*0e10*/  IMAD.U32 R22, RZ, RZ, UR4 ;  /* 0x00000004ff167e24 */ /* 0x000fce000f8e00ff */
.L_x_8:
[----:B------:R-:W-:Y:S02]  /*0e20*/  ULDC.64 UR4, c[0x0][0x5a0] ;  /* 0x0001680000047ab9 */ /* 0x000fe40000000a00 */
[----:B------:R-:W-:-:S04]  /*0e30*/  ISETP.NE.U32.AND P0, PT, RZ, UR4, PT ;  /* 0x00000004ff007c0c */ /* 0x000fc8000bf05070 */
[----:B------:R-:W-:-:S13]  /*0e40*/  ISETP.NE.AND.EX P0, PT, RZ, UR5, PT, P0 ;  /* 0x00000005ff007c0c */ /* 0x000fda000bf05300 */
[----:B------:R-:W-:Y:S05]  /*0e50*/  @!P0 BRA `(.L_x_10) ;  /* 0x00000000001c8947 */ /* 0x000fea0003800000 */
[----:B01----:R-:W0:Y:S02]  /*0e60*/  LDC.64 R4, c[0x0][0x5a0] ;  /* 0x00016800ff047b82 */ /* 0x003e240000000a00 */
[----:B0-----:R-:W2:Y:S02]  /*0e70*/  LDG.E.64 R4, desc[UR38][R4.64] ;  /* 0x0000002604047981 */ /* 0x001ea4000c1e1b00 */
[----:B--2---:R-:W-:-:S04]  /*0e80*/  ISETP.NE.U32.AND P0, PT, R4, RZ, PT ;  /* 0x000000ff0400720c */ /* 0x004fc80003f05070 */
[----:B------:R-:W-:-:S13]  /*0e90*/  ISETP.NE.AND.EX P0, PT, R5, RZ, PT, P0 ;  /* 0x000000ff0500720c */ /* 0x000fda0003f05300 */
[----:B------:R-:W-:Y:S05]  /*0ea0*/  @!P0 BRA `(.L_x_10) ;  /* 0x0000000000088947 */ /* 0x000fea0003800000 */
[----:B------:R0:W5:Y:S01]  /*0eb0*/  LD.E R34, desc[UR38][R4.64] ;  /* 0x0000002604227980 */ /* 0x000162000c101900 */
[----:B------:R-:W-:Y:S05]  /*0ec0*/  BRA `(.L_x_11) ;  /* 0x0000000000247947 */ /* 0x000fea0003800000 */
.L_x_10:
[----:B------:R-:W-:Y:S02]  /*0ed0*/  ULDC.64 UR4, c[0x0][0x590] ;  /* 0x0001640000047ab9 */ /* 0x000fe40000000a00 */
[----:B------:R-:W-:-:S04]  /*0ee0*/  ISETP.NE.U32.AND P0, PT, RZ, UR4, PT ;  /* 0x00000004ff007c0c */ /* 0x000fc8000bf05070 */
[----:B------:R-:W-:-:S13]  /*0ef0*/  ISETP.NE.AND.EX P0, PT, RZ, UR5, PT, P0 ;  /* 0x00000005ff007c0c */ /* 0x000fda000bf05300 */
[----:B------:R-:W-:Y:S05]  /*0f00*/  @!P0 BRA `(.L_x_12) ;  /* 0x00000000000c8947 */ /* 0x000fea0003800000 */
[----:B------:R-:W2:Y:S02]  /*0f10*/  LDC.64 R34, c[0x0][0x590] ;  /* 0x00016400ff227b82 */ /* 0x000ea40000000a00 */
[----:B--2---:R2:W5:Y:S01]  /*0f20*/  LDG.E R34, desc[UR38][R34.64] ;  /* 0x0000002622227981 */ /* 0x004562000c1e1900 */
[----:B------:R-:W-:Y:S05]  /*0f30*/  BRA `(.L_x_11) ;  /* 0x0000000000087947 */ /* 0x000fea0003800000 */
.L_x_12:
[----:B------:R-:W-:Y:S02]  /*0f40*/  ULDC UR4, c[0x0][0x584] ;  /* 0x0001610000047ab9 */ /* 0x000fe40000000800 */
[----:B------:R-:W-:-:S07]  /*0f50*/  IMAD.U32 R34, RZ, RZ, UR4 ;  /* 0x00000004ff227e24 */ /* 0x000fce000f8e00ff */
.L_x_11:
[----:B------:R-:W-:-:S13]  /*0f60*/  LOP3.LUT P0, RZ, R0, 0xff, RZ, 0xc0, !PT ;  /* 0x000000ff00ff7812 */ /* 0x000fda000780c0ff */
[----:B------:R-:W-:Y:S05]  /*0f70*/  @!P0 EXIT ;  /* 0x000000000000894d */ /* 0x000fea0003800000 */
[----:B------:R-:W-:Y:S01]  /*0f80*/  ULDC.64 UR6, c[0x0][0x288] ;  /* 0x0000a20000067ab9 */ /* 0x000fe20000000a00 */
[----:B------:R-:W-:Y:S01]  /*0f90*/  SHF.R.U32.HI R3, RZ, 0x1, R3 ;  /* 0x00000001ff037819 */ /* 0x000fe20000011603 */
[----:B------:R-:W-:Y:S01]  /*0fa0*/  UIADD3 UR4, UR7, 0x3f, URZ ;  /* 0x0000003f07047890 */ /* 0x000fe2000fffe03f */
[----:B------:R-:W-:Y:S01]  /*0fb0*/  SHF.R.U32.HI R0, RZ, 0x2, R2 ;  /* 0x00000002ff007819 */ /* 0x000fe20000011602 */
[----:B------:R-:W-:Y:S01]  /*0fc0*/  IMAD.U32 R6, RZ, RZ, UR6 ;  /* 0x00000006ff067e24 */ /* 0x000fe2000f8e00ff */
[----:B------:R-:W-:Y:S01]  /*0fd0*/  LOP3.LUT R7, R7, 0x1, RZ, 0xc0, !PT ;  /* 0x0000000107077812 */ /* 0x000fe200078ec0ff */
[----:B------:R-:W-:Y:S01]  /*0fe0*/  USHF.R.S32.HI UR5, URZ, 0x1f, UR4 ;  /* 0x0000001f3f057899 */ /* 0x000fe20008011404 */
[----:B------:R-:W-:Y:S01]  /*0ff0*/  LOP3.LUT R3, R3, 0x30, RZ, 0xc0, !PT ;  /* 0x0000003003037812 */ /* 0x000fe200078ec0ff */
[----:B------:R-:W-:Y:S01]  /*1000*/  IMAD.SHL.U32 R36, R2, 0x2, RZ ;  /* 0x0000000202247824 */ /* 0x000fe200078e00ff */
[----:B------:R-:W-:Y:S01]  /*1010*/  LOP3.LUT R0, R0, 0x7, RZ, 0xc0, !PT ;  /* 0x0000000700007812 */ /* 0x000fe200078ec0ff */
[----:B------:R-:W-:Y:S01]  /*1020*/  ULEA.HI UR5, UR5, UR4, URZ, 0x6 ;  /* 0x0000000405057291 */ /* 0x000fe2000f8f303f */
[----:B01----:R-:W-:Y:S01]  /*1030*/  IMAD.SHL.U32 R5, R7, 0x40, RZ ;  /* 0x0000004007057824 */ /* 0x003fe200078e00ff */
[----:B--2---:R-:W-:Y:S01]  /*1040*/  LOP3.LUT R35, R2, 0x3, RZ, 0xc0, !PT ;  /* 0x0000000302237812 */ /* 0x004fe200078ec0ff */
[----:B------:R-:W-:Y:S01]  /*1050*/  ULDC UR4, c[0x0][0x284] ;  /* 0x0000a10000047ab9 */ /* 0x000fe20000000800 */
[----:B------:R-:W-:Y:S01]  /*1060*/  USHF.R.S32.HI UR43, URZ, 0x6, UR5 ;  /* 0x000000063f2b7899 */ /* 0x000fe20008011405 */
[-CC-:B------:R-:W-:Y:S01]  /*1070*/  IADD3 R4, RZ, -R3.reuse, -R0.reuse ;  /* 0x80000003ff047210 */ /* 0x180fe20007ffe800 */
[----:B------:R-:W-:Y:S01]  /*1080*/  IMAD.MOV.U32 R33, RZ, RZ, RZ ;  /* 0x000000ffff217224 */ /* 0x000fe200078e00ff */
[----:B------:R-:W-:Y:S01]  /*1090*/  LOP3.LUT R0, R5, 0x40, R0, 0xe2, !PT ;  /* 0x0000004005007812 */ /* 0x000fe200078ee200 */
[----:B------:R-:W-:Y:S01]  /*10a0*/  UISETP.LT.AND UP0, UPT, UR43, 0x1, UPT ;  /* 0x000000012b00788c */ /* 0x000fe2000bf01270 */
[----:B------:R-:W-:Y:S01]  /*10b0*/  IMAD R35, R35, -0x2, R6 ;  /* 0xfffffffe23237824 */ /* 0x000fe200078e0206 */
[----:B------:R-:W-:Y:S01]  /*10c0*/  LOP3.LUT R52, R18, 0x1, RZ, 0xfc, !PT ;  /* 0x0000000112347812 */ /* 0x000fe200078efcff */
[----:B------:R-:W-:Y:S01]  /*10d0*/  IMAD R4, R7, -0x40, R4 ;  /* 0xffffffc007047824 */ /* 0x000fe200078e0204 */
[----:B------:R-:W-:Y:S01]  /*10e0*/  USEL UR44, UR43, 0x1, UP0 ;  /* 0x000000012b2c7887 */ /* 0x000fe20008000000 */
[----:B------:R-:W-:Y:S01]  /*10f0*/  LOP3.LUT R32, R0, R3, RZ, 0xfc, !PT ;  /* 0x0000000300207212 */ /* 0x000fe200078efcff */
[----:B------:R-:W-:Y:S01]  /*1100*/  UMOV UR40, URZ ;  /* 0x0000003f00287c82 */ /* 0x000fe20008000000 */
[----:B------:R-:W-:Y:S01]  /*1110*/  VIADD R37, R4, UR4 ;  /* 0x0000000404257c36 */ /* 0x000fe20008000000 */
[----:B------:R-:W-:Y:S01]  /*1120*/  UIADD3 UR44, UR43, -UR44, URZ ;  /* 0x8000002c2b2c7290 */ /* 0x000fe2000fffe03f */
[----:B------:R-:W-:-:S11]  /*1130*/  UMOV UR41, URZ ;  /* 0x0000003f00297c82 */ /* 0x000fd60008000000 */
.L_x_44:
[----:B------:R-:W0:Y:S01]  /*1140*/  S2R R0, SR_TID.X ;  /* 0x0000000000007919 */ /* 0x000e220000002100 */
[----:B-1----:R-:W1:Y:S01]  /*1150*/  S2UR UR7, SR_CgaCtaId ;  /* 0x00000000000779c3 */ /* 0x002e620000008800 */
[----:B------:R-:W-:Y:S02]  /*1160*/  UMOV UR6, 0x400 ;  /* 0x0000040000067882 */ /* 0x000fe40000000000 */
[----:B-1----:R-:W-:Y:S01]  /*1170*/  ULEA UR6, UR7, UR6, 0x18 ;  /* 0x0000000607067291 */ /* 0x002fe2000f8ec03f */
[----:B0-----:R-:W-:-:S04]  /*1180*/  LOP3.LUT R0, R0, 0x80, RZ, 0xc0, !PT ;  /* 0x0000008000007812 */ /* 0x001fc800078ec0ff */
[----:B------:R-:W-:-:S06]  /*1190*/  SHF.R.U32.HI R0, RZ, 0x7, R0 ;  /* 0x00000007ff007819 */ /* 0x000fcc0000011600 */
[----:B------:R-:W0:Y:S02]  /*11a0*/  SHFL.IDX PT, R0, R0, RZ, 0x1f ;  /* 0x00001fff00007589 */ /* 0x000e2400000e0000 */
[----:B0-----:R-:W-:-:S13]  /*11b0*/  R2UR UR4, R0 ;  /* 0x00000000000472ca */ /* 0x001fda00000e0000 */
[----:B------:R-:W-:-:S04]  /*11c0*/  ULEA.HI UR5, UR4, UR4, URZ, 0x1 ;  /* 0x0000000404057291 */ /* 0x000fc8000f8f083f */
[----:B------:R-:W-:-:S04]  /*11d0*/  ULOP3.LUT UR5, UR5, 0x7fffe, URZ, 0xc0, !UPT ;  /* 0x0007fffe05057892 */ /* 0x000fc8000f8ec03f */
[----:B------:R-:W-:-:S03]  /*11e0*/  UIADD3 UR5, UR4, -UR5, URZ ;  /* 0x8000000504057290 */ /* 0x000fc6000fffe03f */
[----:B------:R-:W-:Y:S01]  /*11f0*/  ULDC UR4, c[0x0][0x28c] ;  /* 0x0000a30000047ab9 */ /* 0x000fe20000000800 */
[----:B------:R-:W-:Y:S01]  /*1200*/  ULEA UR5, UR5, UR6, 0xd ;  /* 0x0000000605057291 */ /* 0x000fe2000f8e683f */
[----:B------:R-:W-:-:S03]  /*1210*/  ISETP.LT.AND P0, PT, RZ, UR4, PT ;  /* 0x00000004ff007c0c */ /* 0x000fc6000bf01270 */
[----:B------:R-:W-:-:S04]  /*1220*/  UIADD3 UR5, UR5, 0x180, URZ ;  /* 0x0000018005057890 */ /* 0x000fc8000fffe03f */
[----:B------:R-:W-:-:S04]  /*1230*/  USHF.R.U32.HI UR5, URZ, 0x4, UR5 ;  /* 0x000000043f057899 */ /* 0x000fc80008011605 */
[----:B------:R-:W-:-:S04]  /*1240*/  ULOP3.LUT UR5, UR5, 0x3fff, URZ, 0xc0, !UPT ;  /* 0x00003fff05057892 */ /* 0x000fc8000f8ec03f */
[----:B------:R-:W-:Y:S01]  /*1250*/  ULOP3.LUT UR45, UR5, 0x10000, URZ, 0xfc, !UPT ;  /* 0x00010000052d7892 */ /* 0x000fe2000f8efc3f */
[----:B--2--5:R-:W-:Y:S11]  /*1260*/  @P0 BRA `(.L_x_13) ;  /* 0x0000000000400947 */ /* 0x024ff60003800000 */
[----:B------:R-:W-:Y:S01]  /*1270*/  MOV R0, 0x0 ;  /* 0x0000000000007802 */ /* 0x000fe20000000f00 */
[----:B------:R-:W-:Y:S01]  /*1280*/  ULDC.64 UR4, c[0x4][0x68] ;  /* 0x01001a0000047ab9 */ /* 0x000fe20000000a00 */
[----:B------:R-:W-:Y:S01]  /*1290*/  ULDC.64 UR6, c[0x4][0x8] ;  /* 0x0100020000067ab9 */ /* 0x000fe20000000a00 */
[----:B------:R-:W-:Y:S01]  /*12a0*/  IMAD.U32 R4, RZ, RZ, UR4 ;  /* 0x00000004ff047e24 */ /* 0x000fe2000f8e00ff */
[----:B------:R0:W1:Y:S01]  /*12b0*/  LDC.64 R2, c[0x4][R0] ;  /* 0x0100000000027b82 */ /* 0x0000620000000a00 */
[----:B------:R-:W-:Y:S01]  /*12c0*/  IMAD.U32 R5, RZ, RZ, UR5 ;  /* 0x00000005ff057e24 */ /* 0x000fe2000f8e00ff */
[----:B------:R-:W-:Y:S01]  /*12d0*/  ULDC.64 UR4, c[0x4][0x70] ;  /* 0x01001c0000047ab9 */ /* 0x000fe20000000a00 */
[----:B------:R-:W-:Y:S02]  /*12e0*/  IMAD.U32 R10, RZ, RZ, UR6 ;  /* 0x00000006ff0a7e24 */ /* 0x000fe4000f8e00ff */
[----:B------:R-:W-:Y:S02]  /*12f0*/  IMAD.U32 R6, RZ, RZ, UR4 ;  /* 0x00000004ff067e24 */ /* 0x000fe4000f8e00ff */
[----:B------:R-:W-:-:S02]  /*1300*/  IMAD.U32 R7, RZ, RZ, UR5 ;  /* 0x00000005ff077e24 */ /* 0x000fc4000f8e00ff */
[----:B------:R-:W-:Y:S02]  /*1310*/  IMAD.U32 R11, RZ, RZ, UR7 ;  /* 0x00000007ff0b7e24 */ /* 0x000fe4000f8e00ff */
[----:B------:R-:W-:Y:S02]  /*1320*/  IMAD.MOV.U32 R8, RZ, RZ, 0x1e1 ;  /* 0x000001e1ff087424 */ /* 0x000fe400078e00ff */
[----:B------:R-:W-:Y:S02]  /*1330*/  IMAD.MOV.U32 R12, RZ, RZ, 0x1 ;  /* 0x00000001ff0c7424 */ /* 0x000fe400078e00ff */
[----:B0-----:R-:W-:-:S07]  /*1340*/  IMAD.MOV.U32 R13, RZ, RZ, RZ ;  /* 0x000000ffff0d7224 */ /* 0x001fce00078e00ff */
[----:B------:R-:W-:-:S07]  /*1350*/  LEPC R20, `(.L_x_13) ;  /* 0x000000001014794e */ /* 0x000fce0000000000 */
[----:B-1---5:R-:W-:Y:S05]  /*1360*/  CALL.ABS.NOINC R2 ;  /* 0x0000000002007343 */ /* 0x022fea0003c00000 */
.L_x_13:
[----:B------:R-:W-:-:S13]  /*1370*/  ISETP.NE.AND P0, PT, R52, 0x3, PT ;  /* 0x000000033400780c */ /* 0x000fda0003f05270 */
[----:B------:R-:W-:Y:S05]  /*1380*/  @!P0 BRA `(.L_x_14) ;  /* 0x0000000000048947 */ /* 0x000fea0003800000 */
[----:B------:R-:W-:Y:S01]  /*1390*/  BPT.TRAP 0x1 ;  /* 0x000000040000795c */ /* 0x000fe20000300000 */
.L_x_14:
[----:B------:R-:W0:Y:S01]  /*13a0*/  S2UR UR5, SR_CgaCtaId ;  /* 0x00000000000579c3 */ /* 0x000e220000008800 */
[----:B------:R-:W-:Y:S01]  /*13b0*/  UMOV UR4, 0x400 ;  /* 0x0000040000047882 */ /* 0x000fe20000000000 */
[----:B------:R-:W-:Y:S02]  /*13c0*/  IMAD.U32 R0, RZ, RZ, UR40 ;  /* 0x00000028ff007e24 */ /* 0x000fe4000f8e00ff */
[----:B------:R-:W-:-:S03]  /*13d0*/  IMAD.U32 R2, RZ, RZ, UR41 ;  /* 0x00000029ff027e24 */ /* 0x000fc6000f8e00ff */
[----:B------:R-:W-:Y:S01]  /*13e0*/  SHF.L.U32 R0, R0, 0x1f, RZ ;  /* 0x0000001f00007819 */ /* 0x000fe200000006ff */
[----:B0-----:R-:W-:-:S06]  /*13f0*/  ULEA UR4, UR5, UR4, 0x18 ;  /* 0x0000000405047291 */ /* 0x001fcc000f8ec03f */
[----:B------:R-:W-:-:S04]  /*1400*/  IMAD.U32 R5, RZ, RZ, UR4 ;  /* 0x00000004ff057e24 */ /* 0x000fc8000f8e00ff */
[----:B------:R-:W-:-:S04]  /*1410*/  IMAD R3, R2, 0x8, R5 ;  /* 0x0000000802037824 */ /* 0x000fc800078e0205 */
[----:B------:R0:W1:Y:S01]  /*1420*/  SYNCS.PHASECHK.TRANS64.TRYWAIT P1, [R3+URZ], R0 ;  /* 0x00000000030075a7 */ /* 0x000062000802017f */
[----:B------:R-:W-:Y:S05]  /*1430*/  @!P0 BRA `(.L_x_15) ;  /* 0x0000000000048947 */ /* 0x000fea0003800000 */
[----:B------:R-:W-:Y:S01]  /*1440*/  BPT.TRAP 0x1 ;  /* 0x000000040000795c */ /* 0x000fe20000300000 */
.L_x_15:
[----:B------:R-:W-:-:S05]  /*1450*/  IMAD.U32 R2, RZ, RZ, UR44 ;  /* 0x0000002cff027e24 */ /* 0x000fca000f8e00ff */
[----:B------:R-:W-:Y:S01]  /*1460*/  ISETP.GE.AND P2, PT, R2, 0x1, PT ;  /* 0x000000010200780c */ /* 0x000fe20003f46270 */
[----:B-1----:R-:W-:-:S12]  /*1470*/  @P1 BRA `(.L_x_16) ;  /* 0x0000000000081947 */ /* 0x002fd80003800000 */
[----:B------:R-:W1:Y:S02]  /*1480*/  SYNCS.PHASECHK.TRANS64.TRYWAIT P1, [R3+URZ], R0 ;  /* 0x00000000030075a7 */ /* 0x000e64000802017f */
[----:B-1----:R-:W-:Y:S05]  /*1490*/  @!P1 BRA `(.L_x_17) ;  /* 0x0000003800149947 */ /* 0x002fea0003800000 */
.L_x_16:
[----:B------:R-:W-:Y:S05]  /*14a0*/  WARPSYNC.ALL ;  /* 0x0000000000007948 */ /* 0x000fea0003800000 */
[----:B------:R-:W-:Y:S01]  /*14b0*/  R2UR UR4, R5 ;  /* 0x00000000050472ca */ /* 0x000fe200000e0000 */
[----:B------:R-:W-:Y:S01]  /*14c0*/  ULEA UR6, UR41, UR45, 0xb ;  /* 0x0000002d29067291 */ /* 0x000fe2000f8e583f */
[----:B------:R-:W-:Y:S01]  /*14d0*/  WARPGROUP.ARRIVE ;  /* 0x00000000000079c5 */ /* 0x000fe20000000000 */
[----:B------:R-:W-:Y:S01]  /*14e0*/  UMOV UR9, 0x40000040 ;  /* 0x4000004000097882 */ /* 0x000fe20000000000 */
[----:B------:R-:W-:Y:S01]  /*14f0*/  UMOV UR11, 0x40000000 ;  /* 0x40000000000b7882 */ /* 0x000fe20000000000 */
[----:B------:R-:W-:-:S03]  /*1500*/  UIADD3 UR7, UR6, 0x400, URZ ;  /* 0x0000040006077890 */ /* 0x000fc6000fffe03f */
[----:B------:R-:W-:-:S05]  /*1510*/  UMOV UR8, UR6 ;  /* 0x0000000600087c82 */ /* 0x000fca0008000000 */
[----:B------:R-:W-:-:S04]  /*1520*/  UIADD3 UR4, UR4, 0x30180, URZ ;  /* 0x0003018004047890 */ /* 0x000fc8000fffe03f */
[----:B------:R-:W-:-:S04]  /*1530*/  USHF.R.U32.HI UR4, URZ, 0x4, UR4 ;  /* 0x000000043f047899 */ /* 0x000fc80008011604 */
[----:B------:R-:W-:-:S04]  /*1540*/  ULOP3.LUT UR4, UR4, 0x3fff, URZ, 0xc0, !UPT ;  /* 0x00003fff04047892 */ /* 0x000fc8000f8ec03f */
[----:B------:R-:W-:-:S04]  /*1550*/  ULOP3.LUT UR4, UR4, 0x10000, URZ, 0xfc, !UPT ;  /* 0x0001000004047892 */ /* 0x000fc8000f8efc3f */
[----:B------:R-:W-:-:S07]  /*1560*/  ULEA UR5, UR41, UR4, 0x6 ;  /* 0x0000000429057291 */ /* 0x000fce000f8e303f */
[----:B------:R-:W-:Y:S02]  /*1570*/  UMOV UR10, UR5 ;  /* 0x00000005000a7c82 */ /* 0x000fe40008000000 */
[----:B------:R-:W-:Y:S01]  /*1580*/  HGMMA.64x8x16.F32.BF16 R28, gdesc[UR8], RZ, !UPT, gsb0 ;  /* 0x00000000081c79f0 */ /* 0x000fe2000c0018ff */
[----:B------:R-:W-:Y:S01]  /*1590*/  UMOV UR8, UR7 ;  /* 0x0000000700087c82 */ /* 0x000fe20008000000 */
[----:B------:R-:W-:Y:S01]  /*15a0*/  UMOV UR9, 0x40000040 ;  /* 0x4000004000097882 */ /* 0x000fe20000000000 */
[----:B------:R-:W-:Y:S01]  /*15b0*/  UIADD3 UR7, UR6, 0x402, URZ ;  /* 0x0000040206077890 */ /* 0x000fe2000fffe03f */
[----:B------:R-:W-:Y:S02]  /*15c0*/  WARPGROUP.DEPBAR.LE gsb0, 0x0 ;  /* 0x00008000000079c5 */ /* 0x000fe40000010000 */
[----:B------:R-:W-:-:S06]  /*15d0*/  WARPGROUP.ARRIVE ;  /* 0x00000000000079c5 */ /* 0x000fcc0000000000 */
[----:B------:R-:W-:Y:S01]  /*15e0*/  HGMMA.64x8x16.F32.BF16 R24, gdesc[UR8], RZ, !UPT, gsb0 ;  /* 0x00000000081879f0 */ /* 0x000fe2000c0018ff */
[----:B------:R-:W-:Y:S02]  /*15f0*/  UIADD3 UR8, UR6, 0x2, URZ ;  /* 0x0000000206087890 */ /* 0x000fe4000fffe03f */
[----:B------:R-:W-:Y:S01]  /*1600*/  UIADD3 UR10, UR5, 0x2, URZ ;  /* 0x00000002050a7890 */ /* 0x000fe2000fffe03f */
[----:B------:R-:W-:Y:S01]  /*1610*/  UMOV UR9, 0x40000040 ;  /* 0x4000004000097882 */ /* 0x000fe20000000000 */
[----:B------:R-:W-:Y:S01]  /*1620*/  UMOV UR11, 0x40000000 ;  /* 0x40000000000b7882 */ /* 0x000fe20000000000 */
[----:B------:R-:W-:Y:S02]  /*1630*/  WARPGROUP.DEPBAR.LE gsb0, 0x0 ;  /* 0x00008000000079c5 */ /* 0x000fe40000010000 */
[----:B------:R-:W-:-:S06]  /*1640*/  WARPGROUP.ARRIVE ;  /* 0x00000000000079c5 */ /* 0x000fcc0000000000 */
[----:B------:R-:W-:Y:S01]  /*1650*/  HGMMA.64x8x16.F32.BF16 R28, gdesc[UR8], R28, gsb0 ;  /* 0x00000000081c79f0 */ /* 0x000fe2000800181c */
[----:B------:R-:W-:Y:S01]  /*1660*/  UMOV UR8, UR7 ;  /* 0x0000000700087c82 */ /* 0x000fe20008000000 */
[----:B------:R-:W-:Y:S01]  /*1670*/  UMOV UR9, 0x40000040 ;  /* 0x4000004000097882 */ /* 0x000fe20000000000 */
[----:B------:R-:W-:Y:S01]  /*1680*/  UIADD3 UR7, UR6, 0x404, URZ ;  /* 0x0000040406077890 */ /* 0x000fe2000fffe03f */
[----:B------:R-:W-:Y:S02]  /*1690*/  WARPGROUP.DEPBAR.LE gsb0, 0x0 ;  /* 0x00008000000079c5 */ /* 0x000fe40000010000 */
[----:B------:R-:W-:-:S06]  /*16a0*/  WARPGROUP.ARRIVE ;  /* 0x00000000000079c5 */ /* 0x000fcc0000000000 */
[----:B------:R-:W-:Y:S01]  /*16b0*/  HGMMA.64x8x16.F32.BF16 R24, gdesc[UR8], R24, gsb0 ;  /* 0x00000000081879f0 */ /* 0x000fe20008001818 */
        /* <DEDUP_REMOVED lines=9> */
[----:B------:R-:W-:Y:S02]  /*1750*/  WARPGROUP.DEPBAR.LE gsb0, 0x0 ;  /* 0x00008000000079c5 */ /* 0x000fe40000010000 */
[----:B------:R-:W-:-:S06]  /*1760*/  WARPGROUP.ARRIVE ;  /* 0x00000000000079c5 */ /* 0x000fcc0000000000 */
[----:B------:R-:W-:Y:S01]  /*1770*/  HGMMA.64x8x16.F32.BF16 R24, gdesc[UR8], R24, gsb0 ;  /* 0x00000000081879f0 */ /* 0x000fe20008001818 */
[----:B------:R-:W-:Y:S02]  /*1780*/  UIADD3 UR8, UR6, 0x6, URZ ;  /* 0x0000000606087890 */ /* 0x000fe4000fffe03f */
[----:B------:R-:W-:Y:S01]  /*1790*/  UIADD3 UR10, UR5, 0x6, URZ ;  /* 0x00000006050a7890 */ /* 0x000fe2000fffe03f */
[----:B------:R-:W-:Y:S01]  /*17a0*/  UMOV UR9, 0x40000040 ;  /* 0x4000004000097882 */ /* 0x000fe20000000000 */
[----:B------:R-:W-:Y:S01]  /*17b0*/  UMOV UR11, 0x40000000 ;  /* 0x40000000000b7882 */ /* 0x000fe20000000000 */
[----:B------:R-:W-:Y:S01]  /*17c0*/  UIADD3 UR6, UR6, 0x406, URZ ;  /* 0x0000040606067890 */ /* 0x000fe2000fffe03f */
[----:B------:R-:W-:Y:S02]  /*17d0*/  WARPGROUP.DEPBAR.LE gsb0, 0x0 ;  /* 0x00008000000079c5 */ /* 0x000fe40000010000 */
[----:B------:R-:W-:-:S06]  /*17e0*/  WARPGROUP.ARRIVE ;  /* 0x00000000000079c5 */ /* 0x000fcc0000000000 */
[----:B------:R-:W-:Y:S01]  /*17f0*/  HGMMA.64x8x16.F32.BF16 R28, gdesc[UR8], R28, gsb0 ;  /* 0x00000000081c79f0 */ /* 0x000fe2000800181c */
[----:B------:R-:W-:Y:S01]  /*1800*/  UMOV UR8, UR6 ;  /* 0x0000000600087c82 */ /* 0x000fe20008000000 */
[----:B------:R-:W-:Y:S01]  /*1810*/  UMOV UR9, 0x40000040 ;  /* 0x4000004000097882 */ /* 0x000fe20000000000 */
[----:B------:R-:W-:Y:S02]  /*1820*/  WARPGROUP.DEPBAR.LE gsb0, 0x0 ;  /* 0x00008000000079c5 */ /* 0x000fe40000010000 */
[----:B------:R-:W-:-:S06]  /*1830*/  WARPGROUP.ARRIVE ;  /* 0x00000000000079c5 */ /* 0x000fcc0000000000 */
[----:B------:R-:W-:Y:S03]  /*1840*/  HGMMA.64x8x16.F32.BF16 R24, gdesc[UR8], R24, gsb0 ;  /* 0x00000000081879f0 */ /* 0x000fe60008001818 */
[----:B------:R-:W-:Y:S02]  /*1850*/  WARPGROUP.DEPBAR.LE gsb0, 0x0 ;  /* 0x00008000000079c5 */ /* 0x000fe40000010000 */
[----:B------:R-:W-:Y:S05]  /*1860*/  @!P2 BRA `(.L_x_18) ;  /* 0x000000040084a947 */ /* 0x000fea0003800000 */
[----:B------:R-:W-:Y:S01]  /*1870*/  UIADD3 UR5, UR41, 0x1, URZ ;  /* 0x0000000129057890 */ /* 0x000fe2000fffe03f */
[----:B01----:R-:W-:Y:S02]  /*1880*/  IMAD.U32 R0, RZ, RZ, UR44 ;  /* 0x0000002cff007e24 */ /* 0x003fe4000f8e00ff */
[----:B------:R-:W-:Y:S01]  /*1890*/  IMAD.U32 R2, RZ, RZ, UR41 ;  /* 0x00000029ff027e24 */ /* 0x000fe2000f8e00ff */
[----:B------:R-:W-:-:S04]  /*18a0*/  UISETP.NE.AND UP0, UPT, UR5, 0x6, UPT ;  /* 0x000000060500788c */ /* 0x000fc8000bf05270 */
[----:B------:R-:W-:Y:S02]  /*18b0*/  USEL UR6, URZ, 0x1, UP0 ;  /* 0x000000013f067887 */ /* 0x000fe40008000000 */
[----:B------:R-:W-:Y:S02]  /*18c0*/  USEL UR5, UR5, URZ, UP0 ;  /* 0x0000003f05057287 */ /* 0x000fe40008000000 */
[----:B------:R-:W-:-:S06]  /*18d0*/  ULOP3.LUT UR6, UR40, UR6, URZ, 0x3c, !UPT ;  /* 0x0000000628067292 */ /* 0x000fcc000f8e3c3f */
[----:B------:R-:W-:-:S07]  /*18e0*/  IMAD.U32 R6, RZ, RZ, UR6 ;  /* 0x00000006ff067e24 */ /* 0x000fce000f8e00ff */
.L_x_25:
[----:B0-----:R-:W-:Y:S05]  /*18f0*/  @!P0 BRA `(.L_x_19) ;  /* 0x0000000000048947 */ /* 0x001fea0003800000 */
[----:B------:R-:W-:Y:S01]  /*1900*/  BPT.TRAP 0x1 ;  /* 0x000000040000795c */ /* 0x000fe20000300000 */
.L_x_19:
[----:B------:R-:W0:Y:S01]  /*1910*/  S2UR UR7, SR_CgaCtaId ;  /* 0x00000000000779c3 */ /* 0x000e220000008800 */
[----:B------:R-:W-:Y:S01]  /*1920*/  UMOV UR6, 0x400 ;  /* 0x0000040000067882 */ /* 0x000fe20000000000 */
[----:B------:R-:W-:Y:S01]  /*1930*/  IMAD.U32 R4, RZ, RZ, UR5 ;  /* 0x00000005ff047e24 */ /* 0x000fe2000f8e00ff */
[----:B------:R-:W-:Y:S01]  /*1940*/  SHF.L.U32 R3, R6, 0x1f, RZ ;  /* 0x0000001f06037819 */ /* 0x000fe200000006ff */
[----:B0-----:R-:W-:-:S06]  /*1950*/  ULEA UR6, UR7, UR6, 0x18 ;  /* 0x0000000607067291 */ /* 0x001fcc000f8ec03f */
[----:B------:R-:W-:-:S04]  /*1960*/  IMAD.U32 R5, RZ, RZ, UR6 ;  /* 0x00000006ff057e24 */ /* 0x000fc8000f8e00ff */
[----:B------:R-:W-:-:S04]  /*1970*/  IMAD R4, R4, 0x8, R5 ;  /* 0x0000000804047824 */ /* 0x000fc800078e0205 */
[----:B------:R0:W1:Y:S01]  /*1980*/  SYNCS.PHASECHK.TRANS64.TRYWAIT P1, [R4+URZ], R3 ;  /* 0x00000003040075a7 */ /* 0x000062000802017f */
[----:B------:R-:W-:Y:S05]  /*1990*/  @!P0 BRA `(.L_x_20) ;  /* 0x0000000000048947 */ /* 0x000fea0003800000 */
[----:B------:R-:W-:Y:S01]  /*19a0*/  BPT.TRAP 0x1 ;  /* 0x000000040000795c */ /* 0x000fe20000300000 */
.L_x_20:
[----:B-1----:R-:W-:Y:S05]  /*19b0*/  @P1 BRA `(.L_x_21) ;  /* 0x0000000000081947 */ /* 0x002fea0003800000 */
[----:B------:R-:W1:Y:S02]  /*19c0*/  SYNCS.PHASECHK.TRANS64.TRYWAIT P1, [R4+URZ], R3 ;  /* 0x00000003040075a7 */ /* 0x000e64000802017f */
[----:B-1----:R-:W-:Y:S05]  /*19d0*/  @!P1 BRA `(.L_x_22) ;  /* 0x0000003000d89947 */ /* 0x002fea0003800000 */
.L_x_21:
[----:B------:R-:W-:Y:S01]  /*19e0*/  ULEA UR6, UR5, UR4, 0x6 ;  /* 0x0000000405067291 */ /* 0x000fe2000f8e303f */
[----:B------:R-:W-:Y:S01]  /*19f0*/  WARPGROUP.ARRIVE ;  /* 0x00000000000079c5 */ /* 0x000fe20000000000 */
[----:B------:R-:W-:Y:S01]  /*1a00*/  ULEA UR7, UR5, UR45, 0xb ;  /* 0x0000002d05077291 */ /* 0x000fe2000f8e583f */
[----:B------:R-:W-:Y:S01]  /*1a10*/  UMOV UR11, 0x40000000 ;  /* 0x40000000000b7882 */ /* 0x000fe20000000000 */
[----:B------:R-:W-:Y:S02]  /*1a20*/  UMOV UR9, 0x40000040 ;  /* 0x4000004000097882 */ /* 0x000fe40000000000 */
[----:B------:R-:W-:Y:S01]  /*1a30*/  UIADD3 UR12, UR7, 0x400, URZ ;  /* 0x00000400070c7890 */ /* 0x000fe2000fffe03f */
[----:B------:R-:W-:Y:S02]  /*1a40*/  UMOV UR10, UR6 ;  /* 0x00000006000a7c82 */ /* 0x000fe40008000000 */
[----:B------:R-:W-:Y:S02]  /*1a50*/  UMOV UR8, UR7 ;  /* 0x0000000700087c82 */ /* 0x000fe40008000000 */
[----:B------:R-:W-:Y:S01]  /*1a60*/  HGMMA.64x8x16.F32.BF16 R28, gdesc[UR8], R28, gsb0 ;  /* 0x00000000081c79f0 */ /* 0x000fe2000800181c */
[----:B------:R-:W-:Y:S01]  /*1a70*/  UMOV UR9, 0x40000040 ;  /* 0x4000004000097882 */ /* 0x000fe20000000000 */
[----:B------:R-:W-:Y:S01]  /*1a80*/  UMOV UR8, UR12 ;  /* 0x0000000c00087c82 */ /* 0x000fe20008000000 */
[----:B------:R-:W-:Y:S01]  /*1a90*/  UIADD3 UR12, UR7, 0x402, URZ ;  /* 0x00000402070c7890 */ /* 0x000fe2000fffe03f */
[----:B------:R-:W-:-:S02]  /*1aa0*/  WARPGROUP.DEPBAR.LE gsb0, 0x0 ;  /* 0x00008000000079c5 */ /* 0x000fc40000010000 */
        /* <DEDUP_REMOVED lines=42> */
[----:B------:R-:W-:Y:S01]  /*1d50*/  BPT.TRAP 0x1 ;  /* 0x000000040000795c */ /* 0x000fe20000300000 */
.L_x_23:
[----:B01----:R-:W-:Y:S01]  /*1d60*/  IMAD R3, R2, 0x8, R5 ;  /* 0x0000000802037824 */ /* 0x003fe200078e0205 */
[----:B------:R-:W-:-:S03]  /*1d70*/  ISETP.GT.U32.AND P1, PT, R18, 0x1, PT ;  /* 0x000000011200780c */ /* 0x000fc60003f24070 */
[----:B------:R-:W-:-:S05]  /*1d80*/  VIADD R3, R3, 0x30 ;  /* 0x0000003003037836 */ /* 0x000fca0000000000 */
[----:B------:R-:W-:-:S04]  /*1d90*/  PRMT R3, RZ, 0x654, R3 ;  /* 0x00000654ff037816 */ /* 0x000fc80000000003 */
[----:B------:R0:W-:Y:S01]  /*1da0*/  SYNCS.ARRIVE.TRANS64.RED.A1T0 RZ, [R3+URZ], RZ ;  /* 0x000000ff03ff79a7 */ /* 0x0001e2000810043f */
[----:B------:R-:W-:Y:S05]  /*1db0*/  @P1 BRA `(.L_x_24) ;  /* 0x0000000000041947 */ /* 0x000fea0003800000 */
[----:B------:R-:W-:Y:S01]  /*1dc0*/  BPT.TRAP 0x1 ;  /* 0x000000040000795c */ /* 0x000fe20000300000 */
.L_x_24:
[----:B------:R-:W-:Y:S01]  /*1dd0*/  UIADD3 UR5, UR5, 0x1, URZ ;  /* 0x0000000105057890 */ /* 0x000fe2000fffe03f */
[----:B------:R-:W-:Y:S01]  /*1de0*/  ISETP.GT.AND P2, PT, R0, 0x1, PT ;  /* 0x000000010000780c */ /* 0x000fe20003f44270 */
[----:B------:R-:W-:Y:S02]  /*1df0*/  VIADD R2, R2, 0x1 ;  /* 0x0000000102027836 */ /* 0x000fe40000000000 */
[----:B------:R-:W-:Y:S01]  /*1e00*/  UISETP.NE.AND UP0, UPT, UR5, 0x6, UPT ;  /* 0x000000060500788c */ /* 0x000fe2000bf05270 */
[----:B------:R-:W-:Y:S02]  /*1e10*/  VIADD R0, R0, 0xffffffff ;  /* 0xffffffff00007836 */ /* 0x000fe40000000000 */
[C---:B------:R-:W-:Y:S01]  /*1e20*/  ISETP.NE.AND P1, PT, R2.reuse, 0x6, PT ;  /* 0x000000060200780c */ /* 0x040fe20003f25270 */
[----:B------:R-:W-:Y:S02]  /*1e30*/  USEL UR6, URZ, 0x1, UP0 ;  /* 0x000000013f067887 */ /* 0x000fe40008000000 */
[----:B------:R-:W-:Y:S01]  /*1e40*/  USEL UR5, UR5, URZ, UP0 ;  /* 0x0000003f05057287 */ /* 0x000fe20008000000 */
[----:B------:R-:W-:-:S03]  /*1e50*/  SEL R2, R2, RZ, P1 ;  /* 0x000000ff02027207 */ /* 0x000fc60000800000 */
[----:B------:R-:W-:Y:S01]  /*1e60*/  LOP3.LUT R6, R6, UR6, RZ, 0x3c, !PT ;  /* 0x0000000606067c12 */ /* 0x000fe2000f8e3cff */
[----:B------:R-:W-:Y:S07]  /*1e70*/  @P2 BRA `(.L_x_25) ;  /* 0xfffffff8009c2947 */ /* 0x000fee000383ffff */
.L_x_18:
[----:B01----:R-:W0:Y:S02]  /*1e80*/  LDC R0, c[0x0][0x28c] ;  /* 0x0000a300ff007b82 */ /* 0x003e240000000800 */
[----:B0-----:R-:W-:-:S13]  /*1e90*/  ISETP.GE.AND P1, PT, R0, 0x1, PT ;  /* 0x000000010000780c */ /* 0x001fda0003f26270 */
[----:B------:R-:W-:Y:S05]  /*1ea0*/  @!P1 BRA `(.L_x_26) ;  /* 0x0000000000389947 */ /* 0x000fea0003800000 */
[----:B------:R-:W-:Y:S05]  /*1eb0*/  @!P0 BRA `(.L_x_27) ;  /* 0x0000000000048947 */ /* 0x000fea0003800000 */
[----:B------:R-:W-:Y:S01]  /*1ec0*/  BPT.TRAP 0x1 ;  /* 0x000000040000795c */ /* 0x000fe20000300000 */
.L_x_27:
[----:B------:R-:W-:Y:S01]  /*1ed0*/  UIADD3 UR6, UR44, UR41, URZ ;  /* 0x000000292c067290 */ /* 0x000fe2000fffe03f */
[----:B------:R-:W-:-:S03]  /*1ee0*/  ISETP.GT.U32.AND P0, PT, R18, 0x1, PT ;  /* 0x000000011200780c */ /* 0x000fc60003f04070 */
[----:B------:R-:W-:-:S04]  /*1ef0*/  UIMAD.WIDE.U32 UR4, UR6, -0x55555555, URZ ;  /* 0xaaaaaaab060478a5 */ /* 0x000fc8000f8e003f */
[----:B------:R-:W-:-:S04]  /*1f00*/  USHF.R.U32.HI UR4, URZ, 0x2, UR5 ;  /* 0x000000023f047899 */ /* 0x000fc80008011605 */
[----:B------:R-:W-:-:S06]  /*1f10*/  UIMAD UR6, UR4, -0x6, UR6 ;  /* 0xfffffffa040678a4 */ /* 0x000fcc000f8e0206 */
[----:B------:R-:W-:-:S04]  /*1f20*/  IMAD.U32 R0, RZ, RZ, UR6 ;  /* 0x00000006ff007e24 */ /* 0x000fc8000f8e00ff */
[----:B------:R-:W-:-:S04]  /*1f30*/  IMAD R0, R0, 0x8, R5 ;  /* 0x0000000800007824 */ /* 0x000fc800078e0205 */
[----:B------:R-:W-:-:S05]  /*1f40*/  VIADD R0, R0, 0x30 ;  /* 0x0000003000007836 */ /* 0x000fca0000000000 */
[----:B------:R-:W-:-:S04]  /*1f50*/  PRMT R0, RZ, 0x654, R0 ;  /* 0x00000654ff007816 */ /* 0x000fc80000000000 */
[----:B------:R0:W-:Y:S01]  /*1f60*/  SYNCS.ARRIVE.TRANS64.RED.A1T0 RZ, [R0+URZ], RZ ;  /* 0x000000ff00ff79a7 */ /* 0x0001e2000810043f */
[----:B------:R-:W-:Y:S05]  /*1f70*/  @P0 BRA `(.L_x_26) ;  /* 0x0000000000040947 */ /* 0x000fea0003800000 */
[----:B------:R-:W-:Y:S01]  /*1f80*/  BPT.TRAP 0x1 ;  /* 0x000000040000795c */ /* 0x000fe20000300000 */
.L_x_26:
[----:B------:R-:W-:Y:S01]  /*1f90*/  IMAD.SHL.U32 R38, R38, 0x8, RZ ;  /* 0x0000000826267824 */ /* 0x000fe200078e00ff */
[----:B------:R-:W-:Y:S01]  /*1fa0*/  UIADD3 UR41, UR43, UR41, URZ ;  /* 0x000000292b297290 */ /* 0x000fe2000fffe03f */
[----:B------:R-:W-:Y:S01]  /*1fb0*/  IMAD.SHL.U32 R8, R39, 0x100, RZ ;  /* 0x0000010027087824 */ /* 0x000fe200078e00ff */
[----:B------:R-:W-:Y:S01]  /*1fc0*/  ULDC UR7, c[0x0][0x288] ;  /* 0x0000a20000077ab9 */ /* 0x000fe20000000800 */
[----:B------:R-:W-:Y:S01]  /*1fd0*/  ULDC UR10, c[0x0][0x284] ;  /* 0x0000a100000a7ab9 */ /* 0x000fe20000000800 */
[----:B------:R-:W-:Y:S01]  /*1fe0*/  UISETP.GT.U32.AND UP0, UPT, UR41, 0x5, UPT ;  /* 0x000000052900788c */ /* 0x000fe2000bf04070 */
[----:B------:R-:W-:Y:S01]  /*1ff0*/  ISETP.GE.AND P0, PT, R38, UR7, PT ;  /* 0x0000000726007c0c */ /* 0x000fe2000bf06270 */
[----:B------:R-:W-:Y:S01]  /*2000*/  UISETP.GE.U32.AND UP1, UPT, UR43, 0x6, UPT ;  /* 0x000000062b00788c */ /* 0x000fe2000bf26070 */
[----:B------:R-:W-:Y:S01]  /*2010*/  SHF.R.S32.HI R15, RZ, 0x1f, R23 ;  /* 0x0000001fff0f7819 */ /* 0x000fe20000011417 */
[----:B------:R-:W-:Y:S01]  /*2020*/  UISETP.LT.U32.AND UP0, UPT, UR43, 0x6, UP0 ;  /* 0x000000062b00788c */ /* 0x000fe20008701070 */
[----:B------:R-:W-:Y:S01]  /*2030*/  ISETP.GE.OR P0, PT, R8, UR10, P0 ;  /* 0x0000000a08007c0c */ /* 0x000fe20008706670 */
[----:B------:R-:W-:Y:S01]  /*2040*/  UIMAD.WIDE.U32 UR4, UR41, -0x55555555, URZ ;  /* 0xaaaaaaab290478a5 */ /* 0x000fe2000f8e003f */
[----:B------:R-:W-:Y:S01]  /*2050*/  LOP3.LUT R4, R38, 0x6, R36, 0xf8, !PT ;  /* 0x0000000626047812 */ /* 0x000fe200078ef824 */
[----:B------:R-:W-:Y:S01]  /*2060*/  USEL UR6, URZ, 0x1, !UP0 ;  /* 0x000000013f067887 */ /* 0x000fe2000c000000 */
[----:B------:R-:W-:-:S02]  /*2070*/  ULDC.64 UR8, c[0x0][0x5d0] ;  /* 0x0001740000087ab9 */ /* 0x000fc40000000a00 */
[----:B------:R-:W-:Y:S01]  /*2080*/  SHF.R.S32.HI R5, RZ, 0x1f, R4 ;  /* 0x0000001fff057819 */ /* 0x000fe20000011404 */
[----:B0-----:R-:W-:Y:S01]  /*2090*/  IMAD R0, R15, UR8, RZ ;  /* 0x000000080f007c24 */ /* 0x001fe2000f8e02ff */
[----:B------:R-:W-:Y:S02]  /*20a0*/  USHF.R.U32.HI UR4, URZ, 0x2, UR5 ;  /* 0x000000023f047899 */ /* 0x000fe40008011605 */
[----:B------:R-:W-:Y:S01]  /*20b0*/  ULOP3.LUT UR40, UR40, UR6, URZ, 0x3c, !UPT ;  /* 0x0000000628287292 */ /* 0x000fe2000f8e3c3f */
[C---:B------:R-:W-:Y:S01]  /*20c0*/  IMAD R7, R23.reuse, UR9, R0 ;  /* 0x0000000917077c24 */ /* 0x040fe2000f8e0200 */
[----:B------:R-:W-:Y:S01]  /*20d0*/  UIMAD UR41, UR4, -0x6, UR41 ;  /* 0xfffffffa042978a4 */ /* 0x000fe2000f8e0229 */
[----:B------:R-:W-:Y:S01]  /*20e0*/  IMAD.WIDE.U32 R2, R23, UR8, R4 ;  /* 0x0000000817027c25 */ /* 0x000fe2000f8e0004 */
[----:B------:R-:W-:-:S03]  /*20f0*/  @UP1 ULOP3.LUT UR40, UR40, 0x1, UR4, 0x78, !UPT ;  /* 0x0000000128281892 */ /* 0x000fc6000f8e7804 */
[----:B------:R-:W-:Y:S02]  /*2100*/  IMAD.IADD R7, R3, 0x1, R7 ;  /* 0x0000000103077824 */ /* 0x000fe400078e0207 */
[----:B------:R-:W-:Y:S02]  /*2110*/  IMAD.MOV.U32 R0, RZ, RZ, -0x1 ;  /* 0xffffffffff007424 */ /* 0x000fe400078e00ff */
[----:B------:R-:W-:Y:S01]  /*2120*/  IMAD.MOV.U32 R6, RZ, RZ, R2 ;  /* 0x000000ffff067224 */ /* 0x000fe200078e0002 */
[----:B------:R-:W-:Y:S06]  /*2130*/  @P0 BRA `(.L_x_28) ;  /* 0x0000000c008c0947 */ /* 0x000fec0003800000 */
[----:B------:R-:W0:Y:S01]  /*2140*/  LDC.64 R2, c[0x0][0x5c8] ;  /* 0x00017200ff027b82 */ /* 0x000e220000000a00 */
[----:B-----5:R-:W-:Y:S01]  /*2150*/  FSETP.NEU.AND P0, PT, R34, RZ, PT ;  /* 0x000000ff2200720b */ /* 0x020fe20003f0d000 */
[----:B------:R-:W-:Y:S01]  /*2160*/  IMAD.WIDE R10, R39, 0x100, R32 ;  /* 0x00000100270a7825 */ /* 0x000fe200078e0220 */
[----:B------:R-:W-:Y:S03]  /*2170*/  BSSY B0, `(.L_x_28) ;  /* 0x00000df000007945 */ /* 0x000fe60003800000 */
[----:B------:R-:W-:Y:S02]  /*2180*/  IMAD.IADD R54, R37, 0x1, -R8 ;  /* 0x0000000125367824 */ /* 0x000fe400078e0a08 */
[----:B------:R-:W-:Y:S02]  /*2190*/  IMAD.IADD R56, R35, 0x1, -R38 ;  /* 0x0000000123387824 */ /* 0x000fe400078e0a26 */
[----:B0-----:R-:W-:-:S02]  /*21a0*/  IMAD R9, R11, R2, RZ ;  /* 0x000000020b097224 */ /* 0x001fc400078e02ff */
[----:B------:R-:W-:-:S04]  /*21b0*/  IMAD.WIDE.U32 R42, R10, R2, R6 ;  /* 0x000000020a2a7225 */ /* 0x000fc800078e0006 */
[----:B------:R-:W-:-:S04]  /*21c0*/  IMAD R9, R10, R3, R9 ;  /* 0x000000030a097224 */ /* 0x000fc800078e0209 */
[----:B------:R-:W-:Y:S01]  /*21d0*/  IMAD.IADD R45, R43, 0x1, R9 ;  /* 0x000000012b2d7824 */ /* 0x000fe200078e0209 */
[----:B------:R-:W-:Y:S06]  /*21e0*/  @!P0 BRA `(.L_x_29) ;  /* 0x0000000800908947 */ /* 0x000fec0003800000 */
[----:B------:R-:W0:Y:S01]  /*21f0*/  LDC.64 R8, c[0x0][0x5b8] ;  /* 0x00016e00ff087b82 */ /* 0x000e220000000a00 */
[----:B------:R-:W-:Y:S01]  /*2200*/  ISETP.GT.AND P1, PT, R54, RZ, PT ;  /* 0x000000ff3600720c */ /* 0x000fe20003f24270 */
[----:B------:R-:W-:-:S03]  /*2210*/  ULDC.64 UR4, c[0x0][0x5c0] ;  /* 0x0001700000047ab9 */ /* 0x000fc60000000a00 */
[----:B------:R-:W-:-:S03]  /*2220*/  ISETP.GT.AND P2, PT, R56, RZ, P1 ;  /* 0x000000ff3800720c */ /* 0x000fc60000f44270 */
[----:B------:R-:W1:Y:S08]  /*2230*/  LDC.64 R12, c[0x0][0x5b0] ;  /* 0x00016c00ff0c7b82 */ /* 0x000e700000000a00 */
[----:B------:R-:W2:Y:S01]  /*2240*/  LDC.64 R6, c[0x0][0x5a8] ;  /* 0x00016a00ff067b82 */ /* 0x000ea20000000a00 */
[-C--:B0-----:R-:W-:Y:S02]  /*2250*/  IMAD R14, R15, R8.reuse, RZ ;  /* 0x000000080f0e7224 */ /* 0x081fe400078e02ff */
[----:B------:R-:W-:-:S04]  /*2260*/  IMAD.WIDE.U32 R46, R23, R8, R4 ;  /* 0x00000008172e7225 */ /* 0x000fc800078e0004 */
[----:B------:R-:W-:Y:S02]  /*2270*/  IMAD R53, R23, R9, R14 ;  /* 0x0000000917357224 */ /* 0x000fe400078e020e */
[-C--:B-1----:R-:W-:Y:S02]  /*2280*/  IMAD R9, R11, R12.reuse, RZ ;  /* 0x0000000c0b097224 */ /* 0x082fe400078e02ff */
[----:B------:R-:W-:Y:S02]  /*2290*/  IMAD.IADD R21, R47, 0x1, R53 ;  /* 0x000000012f157824 */ /* 0x000fe400078e0235 */
[----:B------:R-:W-:Y:S02]  /*22a0*/  IMAD.MOV.U32 R20, RZ, RZ, R46 ;  /* 0x000000ffff147224 */ /* 0x000fe400078e002e */
[C---:B------:R-:W-:Y:S02]  /*22b0*/  IMAD R55, R10.reuse, R13, R9 ;  /* 0x0000000d0a377224 */ /* 0x040fe400078e0209 */
[----:B------:R-:W-:-:S04]  /*22c0*/  IMAD.WIDE.U32 R14, R10, R12, R20 ;  /* 0x0000000c0a0e7225 */ /* 0x000fc800078e0014 */
[----:B------:R-:W-:Y:S01]  /*22d0*/  IMAD.IADD R9, R15, 0x1, R55 ;  /* 0x000000010f097824 */ /* 0x000fe200078e0237 */
[----:B--2---:R-:W-:-:S04]  /*22e0*/  LEA R38, P0, R14, R6, 0x1 ;  /* 0x000000060e267211 */ /* 0x004fc800078008ff */
[----:B------:R-:W-:-:S05]  /*22f0*/  LEA.HI.X R39, R14, R7, R9, 0x1, P0 ;  /* 0x000000070e277211 */ /* 0x000fca00000f0c09 */
[----:B------:R-:W2:Y:S01]  /*2300*/  @P2 LDG.E.LTC128B.U16 R9, desc[UR38][R38.64] ;  /* 0x0000002626092981 */ /* 0x000ea2000c1e1520 */
[----:B------:R-:W-:Y:S01]  /*2310*/  IMAD.WIDE.U32 R40, R10, R12, R4 ;  /* 0x0000000c0a287225 */ /* 0x000fe200078e0004 */
[----:B------:R-:W-:Y:S01]  /*2320*/  ISETP.GT.AND P1, PT, R56, 0x1, P1 ;  /* 0x000000013800780c */ /* 0x000fe20000f24270 */
[----:B------:R-:W-:Y:S01]  /*2330*/  BSSY B1, `(.L_x_30) ;  /* 0x0000012000017945 */ /* 0x000fe20003800000 */
[----:B------:R-:W-:Y:S01]  /*2340*/  LEA R14, P0, R42, UR4, 0x1 ;  /* 0x000000042a0e7c11 */ /* 0x000fe2000f8008ff */
[----:B------:R-:W-:Y:S02]  /*2350*/  IMAD.IADD R41, R55, 0x1, R41 ;  /* 0x0000000137297824 */ /* 0x000fe400078e0229 */
[----:B------:R-:W-:-:S04]  /*2360*/  IMAD.WIDE.U32 R40, R23, R8, R40 ;  /* 0x0000000817287225 */ /* 0x000fc800078e0028 */
[----:B--2---:R-:W-:-:S04]  /*2370*/  IMAD.U32 R15, R9, 0x10000, RZ ;  /* 0x00010000090f7824 */ /* 0x004fc800078e00ff */
[----:B------:R-:W-:-:S04]  /*2380*/  FMUL R15, R15, R34 ;  /* 0x000000220f0f7220 */ /* 0x000fc80000400000 */
[----:B------:R-:W-:Y:S01]  /*2390*/  FFMA R28, R28, R22, R15 ;  /* 0x000000161c1c7223 */ /* 0x000fe2000000000f */
[----:B------:R-:W-:Y:S02]  /*23a0*/  LEA.HI.X R15, R42, UR5, R45, 0x1, P0 ;  /* 0x000000052a0f7c11 */ /* 0x000fe400080f0c2d */
[----:B------:R-:W-:Y:S02]  /*23b0*/  LEA R38, P0, R40, R6, 0x1 ;  /* 0x0000000628267211 */ /* 0x000fe400078008ff */
[----:B------:R-:W-:Y:S01]  /*23c0*/  F2FP.BF16.F32.PACK_AB R39, RZ, R28 ;  /* 0x0000001cff27723e */ /* 0x000fe200000010ff */
[----:B------:R-:W-:-:S03]  /*23d0*/  IMAD.IADD R28, R53, 0x1, R41 ;  /* 0x00000001351c7824 */ /* 0x000fc600078e0229 */
[----:B------:R-:W-:Y:S02]  /*23e0*/  PRMT R41, R39, 0x7610, R41 ;  /* 0x0000761027297816 */ /* 0x000fe40000000029 */
[----:B------:R-:W-:Y:S01]  /*23f0*/  LEA.HI.X R39, R40, R7, R28, 0x1, P0 ;  /* 0x0000000728277211 */ /* 0x000fe200000f0c1c */
[C---:B------:R-:W-:Y:S02]  /*2400*/  IMAD.SHL.U32 R40, R12.reuse, 0x8, RZ ;  /* 0x000000080c287824 */ /* 0x040fe400078e00ff */
[----:B------:R0:W-:Y:S02]  /*2410*/  @P2 STG.E.U16 desc[UR38][R14.64], R41 ;  /* 0x000000290e002986 */ /* 0x0001e4000c101526 */
[----:B0-----:R-:W-:Y:S01]  /*2420*/  SHF.L.U64.HI R41, R12, 0x3, R13 ;  /* 0x000000030c297819 */ /* 0x001fe2000001020d */
[----:B------:R-:W-:Y:S06]  /*2430*/  @!P1 BRA `(.L_x_31) ;  /* 0x0000000000049947 */ /* 0x000fec0003800000 */
[----:B------:R0:W5:Y:S02]  /*2440*/  LDG.E.LTC128B.U16 R9, desc[UR38][R38.64+0x2] ;  /* 0x0000022626097981 */ /* 0x000164000c1e1520 */
.L_x_31:
[----:B------:R-:W-:Y:S05]  /*2450*/  BSYNC B1 ;  /* 0x0000000000017941 */ /* 0x000fea0003800000 */
.L_x_30:
[----:B0----5:R-:W-:Y:S01]  /*2460*/  IMAD.U32 R39, R9, 0x10000, RZ ;  /* 0x0001000009277824 */ /* 0x021fe200078e00ff */
[----:B------:R-:W-:Y:S01]  /*2470*/  ISETP.GT.AND P0, PT, R54, 0x8, PT ;  /* 0x000000083600780c */ /* 0x000fe20003f04270 */
[----:B------:R-:W-:Y:S01]  /*2480*/  IMAD.WIDE.U32 R42, R10, R12, R40 ;  /* 0x0000000c0a2a7225 */ /* 0x000fe200078e0028 */
[----:B------:R-:W-:Y:S03]  /*2490*/  BSSY B1, `(.L_x_32) ;  /* 0x000000d000017945 */ /* 0x000fe60003800000 */
[----:B------:R-:W-:Y:S01]  /*24a0*/  FMUL R28, R39, R34 ;  /* 0x00000022271c7220 */ /* 0x000fe20000400000 */
[----:B------:R-:W-:Y:S01]  /*24b0*/  ISETP.GT.AND P2, PT, R56, RZ, P0 ;  /* 0x000000ff3800720c */ /* 0x000fe20000744270 */
[----:B------:R-:W-:Y:S02]  /*24c0*/  IMAD.IADD R45, R55, 0x1, R43 ;  /* 0x00000001372d7824 */ /* 0x000fe400078e022b */
[----:B------:R-:W-:Y:S01]  /*24d0*/  FFMA R28, R29, R22, R28 ;  /* 0x000000161d1c7223 */ /* 0x000fe2000000001c */
[----:B------:R-:W-:-:S04]  /*24e0*/  IADD3 R29, P3, R46, R42, RZ ;  /* 0x0000002a2e1d7210 */ /* 0x000fc80007f7e0ff */
[----:B------:R-:W-:Y:S01]  /*24f0*/  F2FP.BF16.F32.PACK_AB R39, RZ, R28 ;  /* 0x0000001cff27723e */ /* 0x000fe200000010ff */
[----:B------:R-:W-:Y:S01]  /*2500*/  IMAD.X R38, R45, 0x1, R21, P3 ;  /* 0x000000012d267824 */ /* 0x000fe200018e0615 */
[----:B------:R-:W-:-:S03]  /*2510*/  LEA R28, P3, R29, R6, 0x1 ;  /* 0x000000061d1c7211 */ /* 0x000fc600078608ff */
[----:B------:R0:W-:Y:S01]  /*2520*/  @P1 STG.E.U16 desc[UR38][R14.64+0x2], R39 ;  /* 0x000002270e001986 */ /* 0x0001e2000c101526 */
[----:B------:R-:W-:Y:S01]  /*2530*/  LEA.HI.X R29, R29, R7, R38, 0x1, P3 ;  /* 0x000000071d1d7211 */ /* 0x000fe200018f0c26 */
[----:B------:R-:W-:Y:S08]  /*2540*/  @!P2 BRA `(.L_x_33) ;  /* 0x000000000004a947 */ /* 0x000ff00003800000 */
[----:B------:R1:W5:Y:S02]  /*2550*/  LDG.E.LTC128B.U16 R9, desc[UR38][R28.64] ;  /* 0x000000261c097981 */ /* 0x000364000c1e1520 */
.L_x_33:
[----:B------:R-:W-:Y:S05]  /*2560*/  BSYNC B1 ;  /* 0x0000000000017941 */ /* 0x000fea0003800000 */
.L_x_32:
[----:B-1---5:R-:W-:Y:S01]  /*2570*/  IMAD.U32 R29, R9, 0x10000, RZ ;  /* 0x00010000091d7824 */ /* 0x022fe200078e00ff */
[----:B------:R-:W-:Y:S01]  /*2580*/  IADD3 R28, P1, R4, R42, RZ ;  /* 0x0000002a041c7210 */ /* 0x000fe20007f3e0ff */
[----:B------:R-:W-:Y:S01]  /*2590*/  BSSY B1, `(.L_x_34) ;  /* 0x0000010000017945 */ /* 0x000fe20003800000 */
[----:B------:R-:W-:Y:S01]  /*25a0*/  ISETP.GT.AND P0, PT, R56, 0x1, P0 ;  /* 0x000000013800780c */ /* 0x000fe20000704270 */
[----:B0-----:R-:W-:Y:S02]  /*25b0*/  FMUL R39, R29, R34 ;  /* 0x000000221d277220 */ /* 0x001fe40000400000 */
[----:B------:R-:W-:Y:S01]  /*25c0*/  IMAD.X R29, R5, 0x1, R45, P1 ;  /* 0x00000001051d7824 */ /* 0x000fe200008e062d */
[----:B------:R-:W-:Y:S01]  /*25d0*/  LEA R14, P1, R2, R14, 0x4 ;  /* 0x0000000e020e7211 */ /* 0x000fe200078220ff */
[----:B------:R-:W-:Y:S01]  /*25e0*/  FFMA R39, R30, R22, R39 ;  /* 0x000000161e277223 */ /* 0x000fe20000000027 */
[----:B------:R-:W-:Y:S02]  /*25f0*/  IMAD.WIDE.U32 R28, R23, R8, R28 ;  /* 0x00000008171c7225 */ /* 0x000fe400078e001c */
[----:B------:R-:W-:-:S02]  /*2600*/  LEA.HI.X R15, R2, R15, R3, 0x4, P1 ;  /* 0x0000000f020f7211 */ /* 0x000fc400008f2403 */
[----:B------:R-:W-:Y:S01]  /*2610*/  F2FP.BF16.F32.PACK_AB R39, RZ, R39 ;  /* 0x00000027ff27723e */ /* 0x000fe200000010ff */
[----:B------:R-:W-:Y:S01]  /*2620*/  IMAD.IADD R29, R53, 0x1, R29 ;  /* 0x00000001351d7824 */ /* 0x000fe200078e021d */
[C---:B------:R-:W-:Y:S02]  /*2630*/  LEA R38, P1, R28.reuse, R6, 0x1 ;  /* 0x000000061c267211 */ /* 0x040fe400078208ff */
[----:B------:R-:W-:Y:S02]  /*2640*/  PRMT R30, R39, 0x7610, R30 ;  /* 0x00007610271e7816 */ /* 0x000fe4000000001e */
[----:B------:R-:W-:-:S03]  /*2650*/  LEA.HI.X R39, R28, R7, R29, 0x1, P1 ;  /* 0x000000071c277211 */ /* 0x000fc600008f0c1d */
[----:B------:R0:W-:Y:S01]  /*2660*/  @P2 STG.E.U16 desc[UR38][R14.64], R30 ;  /* 0x0000001e0e002986 */ /* 0x0001e2000c101526 */
[----:B------:R-:W-:Y:S05]  /*2670*/  @!P0 BRA `(.L_x_35) ;  /* 0x0000000000048947 */ /* 0x000fea0003800000 */
[----:B------:R1:W5:Y:S02]  /*2680*/  LDG.E.LTC128B.U16 R9, desc[UR38][R38.64+0x2] ;  /* 0x0000022626097981 */ /* 0x000364000c1e1520 */
.L_x_35:
[----:B------:R-:W-:Y:S05]  /*2690*/  BSYNC B1 ;  /* 0x0000000000017941 */ /* 0x000fea0003800000 */
.L_x_34:
[----:B------:R-:W-:Y:S01]  /*26a0*/  IMAD.MOV.U32 R28, RZ, RZ, R42 ;  /* 0x000000ffff1c7224 */ /* 0x000fe200078e002a */
[----:B------:R-:W-:Y:S01]  /*26b0*/  ISETP.GT.AND P1, PT, R54, 0x80, PT ;  /* 0x000000803600780c */ /* 0x000fe20003f24270 */
[----:B------:R-:W-:Y:S02]  /*26c0*/  IMAD.MOV.U32 R29, RZ, RZ, R45 ;  /* 0x000000ffff1d7224 */ /* 0x000fe400078e002d */
[----:B-1---5:R-:W-:Y:S01]  /*26d0*/  IMAD.U32 R39, R9, 0x10000, RZ ;  /* 0x0001000009277824 */ /* 0x022fe200078e00ff */
[----:B------:R-:W-:Y:S01]  /*26e0*/  ISETP.GT.AND P2, PT, R56, RZ, P1 ;  /* 0x000000ff3800720c */ /* 0x000fe20000f44270 */
[----:B------:R-:W-:-:S04]  /*26f0*/  IMAD.WIDE.U32 R48, R12, 0x78, R28 ;  /* 0x000000780c307825 */ /* 0x000fc800078e001c */
[----:B------:R-:W-:Y:S01]  /*2700*/  FMUL R28, R39, R34 ;  /* 0x00000022271c7220 */ /* 0x000fe20000400000 */
[----:B------:R-:W-:Y:S01]  /*2710*/  IMAD R43, R13, 0x78, RZ ;  /* 0x000000780d2b7824 */ /* 0x000fe200078e02ff */
[----:B------:R-:W-:Y:S02]  /*2720*/  IADD3 R13, P3, R46, R48, RZ ;  /* 0x000000302e0d7210 */ /* 0x000fe40007f7e0ff */
[----:B------:R-:W-:Y:S01]  /*2730*/  FFMA R31, R31, R22, R28 ;  /* 0x000000161f1f7223 */ /* 0x000fe2000000001c */
[----:B------:R-:W-:Y:S02]  /*2740*/  IMAD.MOV.U32 R50, RZ, RZ, R14 ;  /* 0x000000ffff327224 */ /* 0x000fe400078e000e */
[----:B------:R-:W-:Y:S02]  /*2750*/  IMAD.IADD R59, R49, 0x1, R43 ;  /* 0x00000001313b7824 */ /* 0x000fe400078e022b */
[----:B------:R-:W-:Y:S01]  /*2760*/  F2FP.BF16.F32.PACK_AB R31, RZ, R31 ;  /* 0x0000001fff1f723e */ /* 0x000fe200000010ff */
[----:B------:R-:W-:-:S02]  /*2770*/  IMAD.MOV.U32 R51, RZ, RZ, R15 ;  /* 0x000000ffff337224 */ /* 0x000fc400078e000f */
[----:B0-----:R-:W-:Y:S01]  /*2780*/  IMAD.X R30, R59, 0x1, R21, P3 ;  /* 0x000000013b1e7824 */ /* 0x001fe200018e0615 */
[C---:B------:R-:W-:Y:S02]  /*2790*/  LEA R28, P3, R13.reuse, R6, 0x1 ;  /* 0x000000060d1c7211 */ /* 0x040fe400078608ff */
[----:B------:R0:W-:Y:S02]  /*27a0*/  @P0 STG.E.U16 desc[UR38][R50.64+0x2], R31 ;  /* 0x0000021f32000986 */ /* 0x0001e4000c101526 */
[----:B------:R-:W-:Y:S02]  /*27b0*/  LEA.HI.X R29, R13, R7, R30, 0x1, P3 ;  /* 0x000000070d1d7211 */ /* 0x000fe400018f0c1e */
[----:B------:R-:W-:-:S06]  /*27c0*/  PRMT R13, R9, 0x7610, R13 ;  /* 0x00007610090d7816 */ /* 0x000fcc000000000d */
[----:B------:R1:W2:Y:S01]  /*27d0*/  @P2 LDG.E.LTC128B.U16 R13, desc[UR38][R28.64] ;  /* 0x000000261c0d2981 */ /* 0x0002a2000c1e1520 */
[----:B------:R-:W-:Y:S01]  /*27e0*/  IMAD R57, R3, 0xf0, RZ ;  /* 0x000000f003397824 */ /* 0x000fe200078e02ff */
[----:B------:R-:W-:Y:S01]  /*27f0*/  BSSY B1, `(.L_x_36) ;  /* 0x0000016000017945 */ /* 0x000fe20003800000 */
[----:B0-----:R-:W-:-:S04]  /*2800*/  IMAD.WIDE.U32 R30, R12, 0x78, R40 ;  /* 0x000000780c1e7825 */ /* 0x001fc800078e0028 */
[----:B------:R-:W-:Y:S02]  /*2810*/  IMAD.IADD R43, R43, 0x1, R31 ;  /* 0x000000012b2b7824 */ /* 0x000fe400078e021f */
[----:B------:R-:W-:Y:S02]  /*2820*/  IMAD.MOV.U32 R42, RZ, RZ, R30 ;  /* 0x000000ffff2a7224 */ /* 0x000fe400078e001e */
[----:B------:R-:W-:-:S04]  /*2830*/  IMAD.WIDE.U32 R50, R2, 0xf0, R50 ;  /* 0x000000f002327825 */ /* 0x000fc800078e0032 */
[----:B------:R-:W-:-:S04]  /*2840*/  IMAD.WIDE.U32 R38, R10, R12, R42 ;  /* 0x0000000c0a267225 */ /* 0x000fc800078e002a */
[----:B-1----:R-:W-:Y:S01]  /*2850*/  IMAD.IADD R29, R51, 0x1, R57 ;  /* 0x00000001331d7824 */ /* 0x002fe200078e0239 */
[----:B------:R-:W-:Y:S01]  /*2860*/  IADD3 R38, P0, R4, R38, RZ ;  /* 0x0000002604267210 */ /* 0x000fe20007f1e0ff */
[----:B------:R-:W-:-:S03]  /*2870*/  @P2 IMAD.MOV.U32 R28, RZ, RZ, R50 ;  /* 0x000000ffff1c2224 */ /* 0x000fc600078e0032 */
[----:B------:R-:W-:Y:S02]  /*2880*/  IADD3.X R39, R5, R55, R39, P0, !PT ;  /* 0x0000003705277210 */ /* 0x000fe400007fe427 */
[----:B------:R-:W-:Y:S01]  /*2890*/  ISETP.GT.AND P0, PT, R56, 0x1, P1 ;  /* 0x000000013800780c */ /* 0x000fe20000f04270 */
[----:B------:R-:W-:-:S03]  /*28a0*/  IMAD.WIDE.U32 R38, R23, R8, R38 ;  /* 0x0000000817267225 */ /* 0x000fc600078e0026 */
[----:B------:R-:W-:Y:S01]  /*28b0*/  LEA R44, P1, R38, R6, 0x1 ;  /* 0x00000006262c7211 */ /* 0x000fe200078208ff */
[----:B--2---:R-:W-:-:S04]  /*28c0*/  IMAD.U32 R9, R13, 0x10000, RZ ;  /* 0x000100000d097824 */ /* 0x004fc800078e00ff */
[----:B------:R-:W-:-:S04]  /*28d0*/  FMUL R9, R9, R34 ;  /* 0x0000002209097220 */ /* 0x000fc80000400000 */
[----:B------:R-:W-:-:S05]  /*28e0*/  FFMA R9, R24, R22, R9 ;  /* 0x0000001618097223 */ /* 0x000fca0000000009 */
[----:B------:R-:W-:Y:S01]  /*28f0*/  F2FP.BF16.F32.PACK_AB R24, RZ, R9 ;  /* 0x00000009ff18723e */ /* 0x000fe200000010ff */
[----:B------:R-:W-:-:S04]  /*2900*/  IMAD.IADD R9, R53, 0x1, R39 ;  /* 0x0000000135097824 */ /* 0x000fc800078e0227 */
[----:B------:R0:W-:Y:S01]  /*2910*/  @P2 STG.E.U16 desc[UR38][R28.64], R24 ;  /* 0x000000181c002986 */ /* 0x0001e2000c101526 */
[----:B------:R-:W-:Y:S01]  /*2920*/  LEA.HI.X R45, R38, R7, R9, 0x1, P1 ;  /* 0x00000007262d7211 */ /* 0x000fe200008f0c09 */
[----:B------:R-:W-:Y:S06]  /*2930*/  @!P0 BRA `(.L_x_37) ;  /* 0x0000000000048947 */ /* 0x000fec0003800000 */
[----:B------:R1:W5:Y:S02]  /*2940*/  LDG.E.LTC128B.U16 R13, desc[UR38][R44.64+0x2] ;  /* 0x000002262c0d7981 */ /* 0x000364000c1e1520 */
.L_x_37:
[----:B------:R-:W-:Y:S05]  /*2950*/  BSYNC B1 ;  /* 0x0000000000017941 */ /* 0x000fea0003800000 */
.L_x_36:
[----:B-----5:R-:W-:Y:S01]  /*2960*/  IMAD.U32 R9, R13, 0x10000, RZ ;  /* 0x000100000d097824 */ /* 0x020fe200078e00ff */
[----:B------:R-:W-:Y:S02]  /*2970*/  ISETP.GT.AND P1, PT, R54, 0x88, PT ;  /* 0x000000883600780c */ /* 0x000fe40003f24270 */
[----:B------:R-:W-:Y:S01]  /*2980*/  IADD3 R46, P3, P4, R46, R48, R40 ;  /* 0x000000302e2e7210 */ /* 0x000fe20007c7e028 */
[----:B------:R-:W-:Y:S01]  /*2990*/  FMUL R20, R9, R34 ;  /* 0x0000002209147220 */ /* 0x000fe20000400000 */
[----:B------:R-:W-:Y:S02]  /*29a0*/  ISETP.GT.AND P2, PT, R56, RZ, P1 ;  /* 0x000000ff3800720c */ /* 0x000fe40000f44270 */
[----:B------:R-:W-:Y:S01]  /*29b0*/  IADD3.X R9, R21, R59, R41, P3, P4 ;  /* 0x0000003b15097210 */ /* 0x000fe20001fe8429 */
[----:B------:R-:W-:Y:S01]  /*29c0*/  FFMA R20, R25, R22, R20 ;  /* 0x0000001619147223 */ /* 0x000fe20000000014 */
[----:B0-----:R-:W-:Y:S01]  /*29d0*/  LEA R24, P3, R46, R6, 0x1 ;  /* 0x000000062e187211 */ /* 0x001fe200078608ff */
[----:B------:R-:W-:-:S03]  /*29e0*/  IMAD.IADD R21, R57, 0x1, R51 ;  /* 0x0000000139157824 */ /* 0x000fc600078e0233 */
[----:B------:R-:W-:Y:S02]  /*29f0*/  F2FP.BF16.F32.PACK_AB R20, RZ, R20 ;  /* 0x00000014ff14723e */ /* 0x000fe400000010ff */
[----:B------:R-:W-:Y:S02]  /*2a00*/  LEA.HI.X R25, R46, R7, R9, 0x1, P3 ;  /* 0x000000072e197211 */ /* 0x000fe400018f0c09 */
[----:B------:R-:W-:Y:S01]  /*2a10*/  PRMT R11, R20, 0x7610, R11 ;  /* 0x00007610140b7816 */ /* 0x000fe2000000000b */
[----:B------:R-:W-:-:S05]  /*2a20*/  @P0 IMAD.MOV.U32 R20, RZ, RZ, R50 ;  /* 0x000000ffff140224 */ /* 0x000fca00078e0032 */
[----:B------:R0:W-:Y:S04]  /*2a30*/  @P0 STG.E.U16 desc[UR38][R20.64+0x2], R11 ;  /* 0x0000020b14000986 */ /* 0x0001e8000c101526 */
[----:B------:R-:W2:Y:S01]  /*2a40*/  @P2 LDG.E.LTC128B.U16 R13, desc[UR38][R24.64] ;  /* 0x00000026180d2981 */ /* 0x000ea2000c1e1520 */
[----:B------:R-:W-:Y:S01]  /*2a50*/  IADD3 R30, P0, R40, R30, RZ ;  /* 0x0000001e281e7210 */ /* 0x000fe20007f1e0ff */
[----:B------:R-:W-:Y:S01]  /*2a60*/  BSSY B1, `(.L_x_38) ;  /* 0x0000015000017945 */ /* 0x000fe20003800000 */
[----:B------:R-:W-:Y:S02]  /*2a70*/  SHF.L.U64.HI R3, R2, 0x8, R3 ;  /* 0x0000000802037819 */ /* 0x000fe40000010203 */
[----:B------:R-:W-:Y:S01]  /*2a80*/  ISETP.GT.AND P1, PT, R56, 0x1, P1 ;  /* 0x000000013800780c */ /* 0x000fe20000f24270 */
[----:B------:R-:W-:Y:S01]  /*2a90*/  IMAD.X R31, R43, 0x1, R41, P0 ;  /* 0x000000012b1f7824 */ /* 0x000fe200000e0629 */
[----:B------:R-:W-:Y:S01]  /*2aa0*/  LEA R2, P0, R2, R14, 0x8 ;  /* 0x0000000e02027211 */ /* 0x000fe200078040ff */
[----:B0-----:R-:W-:-:S04]  /*2ab0*/  IMAD.WIDE.U32 R10, R10, R12, R30 ;  /* 0x0000000c0a0a7225 */ /* 0x001fc800078e001e */
[----:B------:R-:W-:Y:S01]  /*2ac0*/  IMAD.X R3, R3, 0x1, R15, P0 ;  /* 0x0000000103037824 */ /* 0x000fe200000e060f */
[----:B------:R-:W-:-:S04]  /*2ad0*/  IADD3 R4, P3, R4, R10, RZ ;  /* 0x0000000a04047210 */ /* 0x000fc80007f7e0ff */
[----:B------:R-:W-:Y:S01]  /*2ae0*/  IADD3.X R5, R5, R55, R11, P3, !PT ;  /* 0x0000003705057210 */ /* 0x000fe20001ffe40b */
[----:B--2---:R-:W-:-:S04]  /*2af0*/  IMAD.U32 R9, R13, 0x10000, RZ ;  /* 0x000100000d097824 */ /* 0x004fc800078e00ff */
[----:B------:R-:W-:-:S04]  /*2b00*/  FMUL R9, R9, R34 ;  /* 0x0000002209097220 */ /* 0x000fc80000400000 */
[----:B------:R-:W-:-:S05]  /*2b10*/  FFMA R9, R26, R22, R9 ;  /* 0x000000161a097223 */ /* 0x000fca0000000009 */
[----:B------:R-:W-:-:S04]  /*2b20*/  F2FP.BF16.F32.PACK_AB R9, RZ, R9 ;  /* 0x00000009ff09723e */ /* 0x000fc800000010ff */
[----:B------:R-:W-:Y:S01]  /*2b30*/  PRMT R10, R9, 0x7610, R10 ;  /* 0x00007610090a7816 */ /* 0x000fe2000000000a */
[----:B------:R-:W-:-:S04]  /*2b40*/  IMAD.WIDE.U32 R8, R23, R8, R4 ;  /* 0x0000000817087225 */ /* 0x000fc800078e0004 */
[----:B------:R0:W-:Y:S01]  /*2b50*/  @P2 STG.E.U16 desc[UR38][R2.64], R10 ;  /* 0x0000000a02002986 */ /* 0x0001e2000c101526 */
[----:B------:R-:W-:Y:S01]  /*2b60*/  IMAD.IADD R4, R53, 0x1, R9 ;  /* 0x0000000135047824 */ /* 0x000fe200078e0209 */
[----:B------:R-:W-:-:S04]  /*2b70*/  LEA R6, P0, R8, R6, 0x1 ;  /* 0x0000000608067211 */ /* 0x000fc800078008ff */
[----:B------:R-:W-:Y:S01]  /*2b80*/  LEA.HI.X R7, R8, R7, R4, 0x1, P0 ;  /* 0x0000000708077211 */ /* 0x000fe200000f0c04 */
[----:B------:R-:W-:Y:S08]  /*2b90*/  @!P1 BRA `(.L_x_39) ;  /* 0x0000000000049947 */ /* 0x000ff00003800000 */
[----:B------:R2:W5:Y:S02]  /*2ba0*/  LDG.E.LTC128B.U16 R13, desc[UR38][R6.64+0x2] ;  /* 0x00000226060d7981 */ /* 0x000564000c1e1520 */
.L_x_39:
[----:B------:R-:W-:Y:S05]  /*2bb0*/  BSYNC B1 ;  /* 0x0000000000017941 */ /* 0x000fea0003800000 */
.L_x_38:
[----:B------:R-:W-:Y:S05]  /*2bc0*/  @!P1 BRA `(.L_x_40) ;  /* 0x0000000000e49947 */ /* 0x000fea0003800000 */
[----:B-----5:R-:W-:-:S04]  /*2bd0*/  IMAD.U32 R13, R13, 0x10000, RZ ;  /* 0x000100000d0d7824 */ /* 0x020fc800078e00ff */
[----:B------:R-:W-:-:S04]  /*2be0*/  FMUL R4, R13, R34 ;  /* 0x000000220d047220 */ /* 0x000fc80000400000 */
[----:B------:R-:W-:-:S05]  /*2bf0*/  FFMA R4, R27, R22, R4 ;  /* 0x000000161b047223 */ /* 0x000fca0000000004 */
[----:B------:R-:W-:-:S05]  /*2c00*/  F2FP.BF16.F32.PACK_AB R4, RZ, R4 ;  /* 0x00000004ff04723e */ /* 0x000fca00000010ff */
[----:B------:R3:W-:Y:S01]  /*2c10*/  STG.E.U16 desc[UR38][R2.64+0x2], R4 ;  /* 0x0000020402007986 */ /* 0x0007e2000c101526 */
[----:B------:R-:W-:Y:S05]  /*2c20*/  BRA `(.L_x_40) ;  /* 0x0000000000cc7947 */ /* 0x000fea0003800000 */
.L_x_29:
[----:B------:R-:W-:Y:S01]  /*2c30*/  ISETP.GT.AND P3, PT, R54, RZ, PT ;  /* 0x000000ff3600720c */ /* 0x000fe20003f64270 */
[----:B------:R-:W-:Y:S01]  /*2c40*/  ULDC.64 UR4, c[0x0][0x5c0] ;  /* 0x0001700000047ab9 */ /* 0x000fe20000000a00 */
[-C--:B------:R-:W-:Y:S01]  /*2c50*/  FMUL R28, R28, R22.reuse ;  /* 0x000000161c1c7220 */ /* 0x080fe20000400000 */
[----:B------:R-:W-:Y:S01]  /*2c60*/  LEA R4, P5, R42, UR4, 0x1 ;  /* 0x000000042a047c11 */ /* 0x000fe2000f8a08ff */
[-C--:B------:R-:W-:Y:S01]  /*2c70*/  FMUL R29, R29, R22.reuse ;  /* 0x000000161d1d7220 */ /* 0x080fe20000400000 */
[----:B------:R-:W-:Y:S01]  /*2c80*/  ISETP.GT.AND P4, PT, R56, RZ, P3 ;  /* 0x000000ff3800720c */ /* 0x000fe20001f84270 */
[----:B------:R-:W-:Y:S01]  /*2c90*/  FMUL R30, R30, R22 ;  /* 0x000000161e1e7220 */ /* 0x000fe20000400000 */
[----:B------:R-:W-:Y:S01]  /*2ca0*/  F2FP.BF16.F32.PACK_AB R28, RZ, R28 ;  /* 0x0000001cff1c723e */ /* 0x000fe200000010ff */
[-C--:B------:R-:W-:Y:S01]  /*2cb0*/  FMUL R31, R31, R22.reuse ;  /* 0x000000161f1f7220 */ /* 0x080fe20000400000 */
[----:B------:R-:W-:Y:S01]  /*2cc0*/  LEA.HI.X R5, R42, UR5, R45, 0x1, P5 ;  /* 0x000000052a057c11 */ /* 0x000fe2000a8f0c2d */
[-C--:B------:R-:W-:Y:S01]  /*2cd0*/  FMUL R24, R24, R22.reuse ;  /* 0x0000001618187220 */ /* 0x080fe20000400000 */
[----:B------:R-:W-:Y:S01]  /*2ce0*/  ISETP.GT.AND P3, PT, R56, 0x1, P3 ;  /* 0x000000013800780c */ /* 0x000fe20001f64270 */
[----:B------:R-:W-:Y:S01]  /*2cf0*/  IMAD R11, R3, 0xf0, RZ ;  /* 0x000000f0030b7824 */ /* 0x000fe200078e02ff */
[----:B------:R-:W-:Y:S01]  /*2d00*/  ISETP.GT.AND P1, PT, R54, 0x8, PT ;  /* 0x000000083600780c */ /* 0x000fe20003f24270 */
[-C--:B------:R-:W-:Y:S01]  /*2d10*/  FMUL R25, R25, R22.reuse ;  /* 0x0000001619197220 */ /* 0x080fe20000400000 */
[----:B------:R-:W-:Y:S01]  /*2d20*/  F2FP.BF16.F32.PACK_AB R29, RZ, R29 ;  /* 0x0000001dff1d723e */ /* 0x000fe200000010ff */
[----:B------:R-:W-:Y:S01]  /*2d30*/  FMUL R26, R26, R22 ;  /* 0x000000161a1a7220 */ /* 0x000fe20000400000 */
[----:B------:R-:W-:Y:S01]  /*2d40*/  LEA R6, P5, R2, R4, 0x4 ;  /* 0x0000000402067211 */ /* 0x000fe200078a20ff */
[----:B------:R-:W-:Y:S01]  /*2d50*/  @P4 STG.E.U16 desc[UR38][R4.64], R28 ;  /* 0x0000001c04004986 */ /* 0x000fe2000c101526 */
[----:B------:R-:W-:Y:S01]  /*2d60*/  ISETP.GT.AND P4, PT, R56, RZ, P1 ;  /* 0x000000ff3800720c */ /* 0x000fe20000f84270 */
[----:B------:R-:W-:Y:S01]  /*2d70*/  FMUL R27, R27, R22 ;  /* 0x000000161b1b7220 */ /* 0x000fe20000400000 */
[----:B------:R-:W-:-:S02]  /*2d80*/  ISETP.GT.AND P2, PT, R54, 0x80, PT ;  /* 0x000000803600780c */ /* 0x000fc40003f44270 */
[----:B------:R-:W-:Y:S01]  /*2d90*/  F2FP.BF16.F32.PACK_AB R30, RZ, R30 ;  /* 0x0000001eff1e723e */ /* 0x000fe200000010ff */
[----:B------:R0:W-:Y:S01]  /*2da0*/  @P3 STG.E.U16 desc[UR38][R4.64+0x2], R29 ;  /* 0x0000021d04003986 */ /* 0x0001e2000c101526 */
[----:B------:R-:W-:Y:S02]  /*2db0*/  LEA.HI.X R7, R2, R5, R3, 0x4, P5 ;  /* 0x0000000502077211 */ /* 0x000fe400028f2403 */
[----:B------:R-:W-:Y:S02]  /*2dc0*/  ISETP.GT.AND P3, PT, R56, RZ, P2 ;  /* 0x000000ff3800720c */ /* 0x000fe40001764270 */
[----:B------:R-:W-:Y:S02]  /*2dd0*/  ISETP.GT.AND P0, PT, R54, 0x88, PT ;  /* 0x000000883600780c */ /* 0x000fe40003f04270 */
[C---:B------:R-:W-:Y:S01]  /*2de0*/  ISETP.GT.AND P1, PT, R56.reuse, 0x1, P1 ;  /* 0x000000013800780c */ /* 0x040fe20000f24270 */
[----:B------:R-:W-:Y:S01]  /*2df0*/  @P4 STG.E.U16 desc[UR38][R6.64], R30 ;  /* 0x0000001e06004986 */ /* 0x000fe2000c101526 */
[----:B------:R-:W-:-:S02]  /*2e00*/  ISETP.GT.AND P4, PT, R56, RZ, P0 ;  /* 0x000000ff3800720c */ /* 0x000fc40000784270 */
[----:B------:R-:W-:Y:S01]  /*2e10*/  ISETP.GT.AND P0, PT, R56, 0x1, P0 ;  /* 0x000000013800780c */ /* 0x000fe20000704270 */
[----:B0-----:R-:W-:Y:S01]  /*2e20*/  IMAD.WIDE.U32 R4, R2, 0xf0, R6 ;  /* 0x000000f002047825 */ /* 0x001fe200078e0006 */
[----:B------:R-:W-:Y:S02]  /*2e30*/  ISETP.GT.AND P2, PT, R56, 0x1, P2 ;  /* 0x000000013800780c */ /* 0x000fe40001744270 */
[C---:B------:R-:W-:Y:S01]  /*2e40*/  SHF.L.U64.HI R9, R2.reuse, 0x8, R3 ;  /* 0x0000000802097819 */ /* 0x040fe20000010203 */
[C-C-:B------:R-:W-:Y:S01]  /*2e50*/  IMAD.IADD R3, R11.reuse, 0x1, R5.reuse ;  /* 0x000000010b037824 */ /* 0x140fe200078e0205 */
[----:B------:R-:W-:Y:S01]  /*2e60*/  LEA R8, P5, R2, R6, 0x8 ;  /* 0x0000000602087211 */ /* 0x000fe200078a40ff */
[----:B------:R-:W-:Y:S01]  /*2e70*/  @P3 IMAD.MOV.U32 R2, RZ, RZ, R4 ;  /* 0x000000ffff023224 */ /* 0x000fe200078e0004 */
[----:B------:R-:W-:Y:S01]  /*2e80*/  F2FP.BF16.F32.PACK_AB R31, RZ, R31 ;  /* 0x0000001fff1f723e */ /* 0x000fe200000010ff */
[----:B------:R-:W-:Y:S01]  /*2e90*/  IMAD.IADD R5, R11, 0x1, R5 ;  /* 0x000000010b057824 */ /* 0x000fe200078e0205 */
[----:B------:R-:W-:Y:S01]  /*2ea0*/  F2FP.BF16.F32.PACK_AB R24, RZ, R24 ;  /* 0x00000018ff18723e */ /* 0x000fe200000010ff */
[----:B------:R-:W-:Y:S01]  /*2eb0*/  IMAD.X R9, R9, 0x1, R7, P5 ;  /* 0x0000000109097824 */ /* 0x000fe200028e0607 */
[----:B------:R-:W-:Y:S01]  /*2ec0*/  F2FP.BF16.F32.PACK_AB R25, RZ, R25 ;  /* 0x00000019ff19723e */ /* 0x000fe200000010ff */
[----:B------:R-:W-:Y:S01]  /*2ed0*/  @P1 STG.E.U16 desc[UR38][R6.64+0x2], R31 ;  /* 0x0000021f06001986 */ /* 0x000fe2000c101526 */
[----:B------:R-:W-:-:S02]  /*2ee0*/  F2FP.BF16.F32.PACK_AB R26, RZ, R26 ;  /* 0x0000001aff1a723e */ /* 0x000fc400000010ff */
[----:B------:R-:W-:Y:S01]  /*2ef0*/  F2FP.BF16.F32.PACK_AB R27, RZ, R27 ;  /* 0x0000001bff1b723e */ /* 0x000fe200000010ff */
[----:B------:R0:W-:Y:S04]  /*2f00*/  @P3 STG.E.U16 desc[UR38][R2.64], R24 ;  /* 0x0000001802003986 */ /* 0x0001e8000c101526 */
[----:B------:R4:W-:Y:S04]  /*2f10*/  @P2 STG.E.U16 desc[UR38][R4.64+0x2], R25 ;  /* 0x0000021904002986 */ /* 0x0009e8000c101526 */
[----:B------:R4:W-:Y:S01]  /*2f20*/  @P4 STG.E.U16 desc[UR38][R8.64], R26 ;  /* 0x0000001a08004986 */ /* 0x0009e2000c101526 */
[----:B0-----:R-:W-:-:S02]  /*2f30*/  @P0 IMAD.MOV.U32 R2, RZ, RZ, R8 ;  /* 0x000000ffff020224 */ /* 0x001fc400078e0008 */
[----:B------:R-:W-:-:S05]  /*2f40*/  @P0 IMAD.MOV.U32 R3, RZ, RZ, R9 ;  /* 0x000000ffff030224 */ /* 0x000fca00078e0009 */
[----:B------:R4:W-:Y:S02]  /*2f50*/  @P0 STG.E.U16 desc[UR38][R2.64+0x2], R27 ;  /* 0x0000021b02000986 */ /* 0x0009e4000c101526 */
.L_x_40:
[----:B------:R-:W-:Y:S05]  /*2f60*/  BSYNC B0 ;  /* 0x0000000000007941 */ /* 0x000fea0003800000 */
.L_x_28:
[----:B------:R-:W-:Y:S01]  /*2f70*/  IADD3 R16, P0, R16, UR36, RZ ;  /* 0x0000002410107c10 */ /* 0x000fe2000ff1e0ff */
[----:B------:R-:W-:Y:S01]  /*2f80*/  ULDC.64 UR4, c[0x0][0x650] ;  /* 0x0001940000047ab9 */ /* 0x000fe20000000a00 */
[----:B0--34-:R-:W-:Y:S01]  /*2f90*/  PRMT R2, RZ, 0x7610, R2 ;  /* 0x00007610ff027816 */ /* 0x019fe20000000002 */
[----:B------:R-:W-:Y:S01]  /*2fa0*/  IMAD.MOV.U32 R38, RZ, RZ, -0x1 ;  /* 0xffffffffff267424 */ /* 0x000fe200078e00ff */
[----:B------:R-:W-:Y:S01]  /*2fb0*/  IADD3.X R17, R17, UR42, RZ, P0, !PT ;  /* 0x0000002a11117c10 */ /* 0x000fe200087fe4ff */
[----:B------:R-:W-:Y:S01]  /*2fc0*/  IMAD.MOV.U32 R23, RZ, RZ, -0x1 ;  /* 0xffffffffff177424 */ /* 0x000fe200078e00ff */
[----:B------:R-:W-:-:S04]  /*2fd0*/  ISETP.GE.U32.AND P0, PT, R16, UR4, PT ;  /* 0x0000000410007c0c */ /* 0x000fc8000bf06070 */
[----:B------:R-:W-:-:S13]  /*2fe0*/  ISETP.GE.U32.AND.EX P0, PT, R17, UR5, PT, P0 ;  /* 0x0000000511007c0c */ /* 0x000fda000bf06100 */
[----:B------:R-:W-:Y:S05]  /*2ff0*/  @P0 BRA `(.L_x_41) ;  /* 0x0000000400640947 */ /* 0x000fea0003800000 */
[----:B------:R-:W0:Y:S01]  /*3000*/  S2R R10, SR_CTAID.X ;  /* 0x00000000000a7919 */ /* 0x000e220000002500 */
[----:B------:R-:W3:Y:S01]  /*3010*/  LDC.64 R8, c[0x0][0x628] ;  /* 0x00018a00ff087b82 */ /* 0x000ee20000000a00 */
[----:B------:R-:W-:Y:S01]  /*3020*/  ULDC UR4, c[0x0][0x150] ;  /* 0x0000540000047ab9 */ /* 0x000fe20000000800 */
[----:B--2---:R-:W-:Y:S01]  /*3030*/  IMAD.MOV.U32 R6, RZ, RZ, R16 ;  /* 0x000000ffff067224 */ /* 0x004fe200078e0010 */
[----:B------:R-:W2:Y:S01]  /*3040*/  S2R R20, SR_CTAID.Y ;  /* 0x0000000000147919 */ /* 0x000ea20000002600 */
[----:B------:R-:W-:-:S04]  /*3050*/  IMAD.MOV.U32 R7, RZ, RZ, R17 ;  /* 0x000000ffff077224 */ /* 0x000fc800078e0011 */
[----:B------:R-:W4:Y:S08]  /*3060*/  LDC R15, c[0x0][0x144] ;  /* 0x00005100ff0f7b82 */ /* 0x000f300000000800 */
[----:B------:R-:W1:Y:S08]  /*3070*/  LDC R0, c[0x0][0x630] ;  /* 0x00018c00ff007b82 */ /* 0x000e700000000800 */
[----:B-----5:R-:W1:Y:S01]  /*3080*/  LDC.64 R12, c[0x0][0x620] ;  /* 0x00018800ff0c7b82 */ /* 0x020e620000000a00 */
[----:B---3--:R-:W-:-:S04]  /*3090*/  ISETP.NE.U32.AND P0, PT, R8, RZ, PT ;  /* 0x000000ff0800720c */ /* 0x008fc80003f05070 */
[----:B------:R-:W-:Y:S02]  /*30a0*/  ISETP.NE.AND.EX P0, PT, R9, RZ, PT, P0 ;  /* 0x000000ff0900720c */ /* 0x000fe40003f05300 */
[----:B0-----:R-:W-:-:S05]  /*30b0*/  I2FP.F32.U32 R2, R10 ;  /* 0x0000000a00027245 */ /* 0x001fca0000201000 */
[----:B------:R-:W-:-:S04]  /*30c0*/  FMUL R2, R2, UR4 ;  /* 0x0000000402027c20 */ /* 0x000fc80008400000 */
[----:B------:R0:W3:Y:S02]  /*30d0*/  F2I.U32.TRUNC.NTZ R14, R2 ;  /* 0x00000002000e7305 */ /* 0x0000e4000020f000 */
[----:B--2-4-:R-:W-:Y:S05]  /*30e0*/  @!P0 BRA `(.L_x_42) ;  /* 0x0000000000288947 */ /* 0x014fea0003800000 */
[----:B------:R-:W2:Y:S02]  /*30f0*/  LDC R3, c[0x0][0x634] ;  /* 0x00018d00ff037b82 */ /* 0x000ea40000000800 */
[----:B--2---:R-:W-:-:S05]  /*3100*/  IADD3 R7, P0, R16, R3, RZ ;  /* 0x0000000310077210 */ /* 0x004fca0007f1e0ff */
[----:B------:R-:W-:-:S04]  /*3110*/  IMAD.X R11, RZ, RZ, R17, P0 ;  /* 0x000000ffff0b7224 */ /* 0x000fc800000e0611 */
[----:B0-----:R-:W-:-:S04]  /*3120*/  IMAD.WIDE.U32 R2, R11, R8, RZ ;  /* 0x000000080b027225 */ /* 0x001fc800078e00ff */
[----:B------:R-:W-:-:S04]  /*3130*/  IMAD.WIDE.U32 R4, P0, R7, R9, R2 ;  /* 0x0000000907047225 */ /* 0x000fc80007800002 */
[----:B------:R-:W-:-:S04]  /*3140*/  IMAD.WIDE.U32 R2, R7, R8, RZ ;  /* 0x0000000807027225 */ /* 0x000fc800078e00ff */
[----:B------:R-:W-:Y:S01]  /*3150*/  IMAD.X R7, RZ, RZ, RZ, P0 ;  /* 0x000000ffff077224 */ /* 0x000fe200000e06ff */
[----:B------:R-:W-:Y:S01]  /*3160*/  IADD3 RZ, P0, R3, R4, RZ ;  /* 0x0000000403ff7210 */ /* 0x000fe20007f1e0ff */
[----:B------:R-:W-:-:S04]  /*3170*/  IMAD.MOV.U32 R6, RZ, RZ, R5 ;  /* 0x000000ffff067224 */ /* 0x000fc800078e0005 */
[----:B------:R-:W-:-:S08]  /*3180*/  IMAD.WIDE.U32.X R6, R11, R9, R6, P0 ;  /* 0x000000090b067225 */ /* 0x000fd000000e0406 */
.L_x_42:
[----:B------:R-:W2:Y:S01]  /*3190*/  LDC.64 R26, c[0x0][0x640] ;  /* 0x00019000ff1a7b82 */ /* 0x000ea20000000a00 */
[-CC-:B-1----:R-:W-:Y:S01]  /*31a0*/  SHF.R.U64 R23, R6, R0.reuse, R7.reuse ;  /* 0x0000000006177219 */ /* 0x182fe20000001207 */
[----:B---3--:R-:W-:Y:S01]  /*31b0*/  IMAD.MOV R14, RZ, RZ, -R14 ;  /* 0x000000ffff0e7224 */ /* 0x008fe200078e0a0e */
[----:B------:R-:W-:Y:S01]  /*31c0*/  SHF.R.U32.HI R0, RZ, R0, R7 ;  /* 0x00000000ff007219 */ /* 0x000fe20000011607 */
[----:B------:R-:W-:Y:S01]  /*31d0*/  ULDC UR4, c[0x0][0x154] ;  /* 0x0000550000047ab9 */ /* 0x000fe20000000800 */
[----:B------:R-:W-:Y:S01]  /*31e0*/  IADD3 R5, P0, RZ, -R23, RZ ;  /* 0x80000017ff057210 */ /* 0x000fe20007f1e0ff */
[----:B------:R-:W-:Y:S02]  /*31f0*/  IMAD R15, R15, R14, R10 ;  /* 0x0000000e0f0f7224 */ /* 0x000fe400078e020a */
[----:B------:R-:W1:Y:S01]  /*3200*/  LDC R4, c[0x0][0x618] ;  /* 0x00018600ff047b82 */ /* 0x000e620000000800 */
[----:B------:R-:W-:Y:S02]  /*3210*/  IMAD.MOV.U32 R7, RZ, RZ, 0x1 ;  /* 0x00000001ff077424 */ /* 0x000fe400078e00ff */
[----:B------:R-:W-:-:S04]  /*3220*/  IMAD.X R3, RZ, RZ, ~R0, P0 ;  /* 0x000000ffff037224 */ /* 0x000fc800000e0e00 */
[-C--:B------:R-:W-:Y:S01]  /*3230*/  IMAD R0, R3, R12.reuse, RZ ;  /* 0x0000000c03007224 */ /* 0x080fe200078e02ff */
[----:B------:R-:W3:Y:S01]  /*3240*/  LDC R6, c[0x0][0x608] ;  /* 0x00018200ff067b82 */ /* 0x000ee20000000800 */
[----:B0-----:R-:W-:-:S04]  /*3250*/  IMAD.WIDE.U32 R2, R5, R12, R16 ;  /* 0x0000000c05027225 */ /* 0x001fc800078e0010 */
[----:B------:R-:W-:Y:S01]  /*3260*/  IMAD R5, R5, R13, R0 ;  /* 0x0000000d05057224 */ /* 0x000fe200078e0200 */
[----:B------:R-:W-:Y:S02]  /*3270*/  I2FP.F32.U32 R0, R20 ;  /* 0x0000001400007245 */ /* 0x000fe40000201000 */
[----:B------:R-:W0:Y:S01]  /*3280*/  LDC R24, c[0x0][0x658] ;  /* 0x00019600ff187b82 */ /* 0x000e220000000800 */
[----:B------:R-:W-:Y:S01]  /*3290*/  IMAD.IADD R3, R3, 0x1, R5 ;  /* 0x0000000103037824 */ /* 0x000fe200078e0205 */
[----:B--2---:R-:W-:Y:S01]  /*32a0*/  ISETP.NE.U32.AND P0, PT, R26, RZ, PT ;  /* 0x000000ff1a00720c */ /* 0x004fe20003f05070 */
[----:B------:R-:W-:Y:S01]  /*32b0*/  FMUL R0, R0, UR4 ;  /* 0x0000000400007c20 */ /* 0x000fe20008400000 */
[----:B------:R-:W-:Y:S02]  /*32c0*/  IMAD.MOV.U32 R5, RZ, RZ, -0x1 ;  /* 0xffffffffff057424 */ /* 0x000fe400078e00ff */
[----:B------:R-:W-:Y:S01]  /*32d0*/  ISETP.NE.AND.EX P0, PT, R27, RZ, PT, P0 ;  /* 0x000000ff1b00720c */ /* 0x000fe20003f05300 */
[----:B------:R2:W4:Y:S01]  /*32e0*/  F2I.U32.TRUNC.NTZ R12, R0 ;  /* 0x00000000000c7305 */ /* 0x000522000020f000 */
[----:B------:R-:W2:Y:S01]  /*32f0*/  LDC R13, c[0x0][0x148] ;  /* 0x00005200ff0d7b82 */ /* 0x000ea20000000800 */
[----:B-1----:R-:W-:-:S02]  /*3300*/  SHF.R.U64 R10, R2, R4, R3 ;  /* 0x00000004020a7219 */ /* 0x002fc40000001203 */
[----:B------:R-:W-:-:S05]  /*3310*/  SHF.R.U32.HI R3, RZ, R4, R3 ;  /* 0x00000004ff037219 */ /* 0x000fca0000011603 */
[----:B------:R-:W1:Y:S01]  /*3320*/  LDC R14, c[0x0][0x600] ;  /* 0x00018000ff0e7b82 */ /* 0x000e620000000800 */
[-CC-:B---3--:R-:W-:Y:S02]  /*3330*/  SHF.R.U64 R8, R10, R6.reuse, R3.reuse ;  /* 0x000000060a087219 */ /* 0x188fe40000001203 */
[----:B------:R-:W-:-:S05]  /*3340*/  SHF.R.U32.HI R3, RZ, R6, R3 ;  /* 0x00000006ff037219 */ /* 0x000fca0000011603 */
[----:B------:R-:W3:Y:S01]  /*3350*/  LDC R25, c[0x0][0x648] ;  /* 0x00019200ff197b82 */ /* 0x000ee20000000800 */
[-CC-:B0-----:R-:W-:Y:S02]  /*3360*/  SHF.R.U64 R11, R8, R24.reuse, R3.reuse ;  /* 0x00000018080b7219 */ /* 0x181fe40000001203 */
[-C--:B------:R-:W-:Y:S02]  /*3370*/  SHF.L.U32 R5, R5, R24.reuse, RZ ;  /* 0x0000001805057219 */ /* 0x080fe400000006ff */
[-C--:B------:R-:W-:Y:S01]  /*3380*/  SHF.R.U32.HI R3, RZ, R24.reuse, R3 ;  /* 0x00000018ff037219 */ /* 0x080fe20000011603 */
[----:B------:R-:W-:Y:S01]  /*3390*/  IMAD.MOV.U32 R2, RZ, RZ, R11 ;  /* 0x000000ffff027224 */ /* 0x000fe200078e000b */
[----:B------:R-:W-:Y:S01]  /*33a0*/  SHF.L.U32 R24, R7, R24, RZ ;  /* 0x0000001807187219 */ /* 0x000fe200000006ff */
[----:B------:R-:W0:Y:S01]  /*33b0*/  LDC R28, c[0x0][0x638] ;  /* 0x00018e00ff1c7b82 */ /* 0x000e220000000800 */
[----:B------:R-:W-:-:S07]  /*33c0*/  LOP3.LUT R21, RZ, R5, RZ, 0x33, !PT ;  /* 0x00000005ff157212 */ /* 0x000fce00078e33ff */
[----:B------:R-:W0:Y:S01]  /*33d0*/  LDC R29, c[0x0][0x610] ;  /* 0x00018400ff1d7b82 */ /* 0x000e220000000800 */
[----:B----4-:R-:W-:Y:S05]  /*33e0*/  @!P0 BRA `(.L_x_43) ;  /* 0x0000000000288947 */ /* 0x010fea0003800000 */
[----:B--2---:R-:W2:Y:S02]  /*33f0*/  LDC R0, c[0x0][0x64c] ;  /* 0x00019300ff007b82 */ /* 0x004ea40000000800 */
[----:B--2---:R-:W-:-:S05]  /*3400*/  IADD3 R7, P0, R11, R0, RZ ;  /* 0x000000000b077210 */ /* 0x004fca0007f1e0ff */
        /* <DEDUP_REMOVED lines=8> */
.L_x_43:
[----:B------:R-:W-:Y:S01]  /*3490*/  ISETP.NE.AND P0, PT, R19, 0x1, PT ;  /* 0x000000011300780c */ /* 0x000fe20003f05270 */
[----:B-1----:R-:W-:Y:S01]  /*34a0*/  VIADD R5, R14, 0xffffffff ;  /* 0xffffffff0e057836 */ /* 0x002fe20000000000 */
[----:B--23--:R-:W-:Y:S01]  /*34b0*/  SHF.R.U64 R0, R2, R25, R3 ;  /* 0x0000001902007219 */ /* 0x00cfe20000001203 */
[----:B------:R-:W-:Y:S01]  /*34c0*/  IMAD.MOV R12, RZ, RZ, -R12 ;  /* 0x000000ffff0c7224 */ /* 0x000fe200078e0a0c */
[----:B------:R-:W-:Y:S01]  /*34d0*/  LOP3.LUT R3, R8, R21, RZ, 0xc0, !PT ;  /* 0x0000001508037212 */ /* 0x000fe200078ec0ff */
[----:B------:R-:W-:Y:S02]  /*34e0*/  IMAD.MOV.U32 R4, RZ, RZ, 0x1 ;  /* 0x00000001ff047424 */ /* 0x000fe400078e00ff */
[----:B------:R-:W-:Y:S02]  /*34f0*/  IMAD.MOV R2, RZ, RZ, -R0 ;  /* 0x000000ffff027224 */ /* 0x000fe400078e0a00 */
[----:B------:R-:W-:Y:S01]  /*3500*/  IMAD R0, R24, R0, R3 ;  /* 0x0000000018007224 */ /* 0x000fe200078e0203 */
[----:B------:R-:W-:Y:S01]  /*3510*/  LOP3.LUT R3, R10, R5, RZ, 0xc0, !PT ;  /* 0x000000050a037212 */ /* 0x000fe200078ec0ff */
[----:B0-----:R-:W-:-:S02]  /*3520*/  IMAD R2, R2, R28, R11 ;  /* 0x0000001c02027224 */ /* 0x001fc400078e020b */
[----:B------:R-:W-:Y:S02]  /*3530*/  @P0 IMAD R15, R13, R12, R20 ;  /* 0x0000000c0d0f0224 */ /* 0x000fe400078e0214 */
[----:B------:R-:W-:Y:S01]  /*3540*/  IMAD R3, R2, R14, R3 ;  /* 0x0000000e02037224 */ /* 0x000fe200078e0203 */
[----:B------:R-:W-:Y:S01]  /*3550*/  PRMT R2, R4, 0x7610, R2 ;  /* 0x0000761004027816 */ /* 0x000fe20000000002 */
[----:B------:R-:W-:-:S05]  /*3560*/  IMAD R0, R0, R29, R15 ;  /* 0x0000001d00007224 */ /* 0x000fca00078e020f */
[----:B------:R-:W-:Y:S02]  /*3570*/  SEL R38, R3, R0, !P0 ;  /* 0x0000000003267207 */ /* 0x000fe40004000000 */
[----:B------:R-:W-:-:S07]  /*3580*/  SEL R0, R0, R3, !P0 ;  /* 0x0000000300007207 */ /* 0x000fce0004000000 */
.L_x_41:
[----:B------:R-:W-:Y:S01]  /*3590*/  LOP3.LUT P0, RZ, R2, 0xff, RZ, 0xc0, !PT ;  /* 0x000000ff02ff7812 */ /* 0x000fe2000780c0ff */
[----:B------:R-:W-:-:S12]  /*35a0*/  IMAD.MOV.U32 R39, RZ, RZ, R0 ;  /* 0x000000ffff277224 */ /* 0x000fd800078e0000 */
[----:B------:R-:W-:Y:S05]  /*35b0*/  @P0 BRA `(.L_x_44) ;  /* 0xffffffd800e00947 */ /* 0x000fea000383ffff */
[----:B------:R-:W-:Y:S05]  /*35c0*/  EXIT ;  /* 0x000000000000794d */ /* 0x000fea0003800000 */
.L_x_3:
        /* <DEDUP_REMOVED lines=26> */
.L_x_46:
        /* <DEDUP_REMOVED lines=14> */
[----:B------:R-:W-:Y:S02]  /*3850*/  IMAD R5, R7, R23, R10 ;  /* 0x0000001707057224 */ /* 0x000fe400078e020a */
[----:B------:R-:W-:Y:S02]  /*3860*/  IMAD.MOV.U32 R10, RZ, RZ, 0x1 ;  /* 0x00000001ff0a7424 */ /* 0x000fe400078e00ff */
[----:B------:R-:W-:Y:S01]  /*3870*/  IMAD.IADD R5, R9, 0x1, R5 ;  /* 0x0000000109057824 */ /* 0x000fe200078e0205 */
[----:B------:R-:W4:Y:S04]  /*3880*/  LDC R20, c[0x0][0x608] ;  /* 0x00018200ff147b82 */ /* 0x000f280000000800 */
[----:B0-----:R-:W-:-:S02]  /*3890*/  SHF.R.U64 R12, R8, R24, R5 ;  /* 0x00000018080c7219 */ /* 0x001fc40000001205 */
        /* <DEDUP_REMOVED lines=8> */
[----:B--2---:R-:W-:Y:S01]  /*3920*/  IMAD R24, R13, R7, R4 ;  /* 0x000000070d187224 */ /* 0x004fe200078e0204 */
[----:B------:R2:W3:Y:S06]  /*3930*/  F2I.U32.TRUNC.NTZ R21, R8 ;  /* 0x0000000800157305 */ /* 0x0004ec000020f000 */
[----:B------:R-:W1:Y:S01]  /*3940*/  LDC R22, c[0x0][0x600] ;  /* 0x00018000ff167b82 */ /* 0x000e620000000800 */
[-CC-:B----4-:R-:W-:Y:S02]  /*3950*/  SHF.R.U64 R15, R12, R20.reuse, R5.reuse ;  /* 0x000000140c0f7219 */ /* 0x190fe40000001205 */
[----:B------:R-:W-:Y:S01]  /*3960*/  SHF.R.U32.HI R4, RZ, R20, R5 ;  /* 0x00000014ff047219 */ /* 0x000fe20000011605 */
[----:B------:R-:W-:-:S04]  /*3970*/  IMAD.MOV.U32 R20, RZ, RZ, -0x1 ;  /* 0xffffffffff147424 */ /* 0x000fc800078e00ff */
[----:B------:R-:W4:Y:S01]  /*3980*/  LDC R28, c[0x0][0x648] ;  /* 0x00019200ff1c7b82 */ /* 0x000f220000000800 */
[-C--:B0-----:R-:W-:Y:S02]  /*3990*/  SHF.L.U32 R7, R20, R25.reuse, RZ ;  /* 0x0000001914077219 */ /* 0x081fe400000006ff */
[-CC-:B------:R-:W-:Y:S02]  /*39a0*/  SHF.R.U64 R20, R15, R25.reuse, R4.reuse ;  /* 0x000000190f147219 */ /* 0x180fe40000001204 */
[-C--:B------:R-:W-:Y:S02]  /*39b0*/  SHF.R.U32.HI R5, RZ, R25.reuse, R4 ;  /* 0x00000019ff057219 */ /* 0x080fe40000011604 */
[----:B------:R-:W-:Y:S01]  /*39c0*/  SHF.L.U32 R25, R10, R25, RZ ;  /* 0x000000190a197219 */ /* 0x000fe200000006ff */
[----:B------:R-:W0:Y:S01]  /*39d0*/  LDC R29, c[0x0][0x638] ;  /* 0x00018e00ff1d7b82 */ /* 0x000e220000000800 */
[----:B------:R-:W-:Y:S01]  /*39e0*/  LOP3.LUT R30, RZ, R7, RZ, 0x33, !PT ;  /* 0x00000007ff1e7212 */ /* 0x000fe200078e33ff */
[----:B------:R-:W-:-:S06]  /*39f0*/  IMAD.MOV.U32 R4, RZ, RZ, R20 ;  /* 0x000000ffff047224 */ /* 0x000fcc00078e0014 */
[----:B------:R-:W0:Y:S01]  /*3a00*/  LDC R31, c[0x0][0x610] ;  /* 0x00018400ff1f7b82 */ /* 0x000e220000000800 */
[----:B--23--:R-:W-:Y:S05]  /*3a10*/  @!P0 BRA `(.L_x_47) ;  /* 0x0000000000288947 */ /* 0x00cfea0003800000 */
[----:B------:R-:W2:Y:S02]  /*3a20*/  LDC R7, c[0x0][0x64c] ;  /* 0x00019300ff077b82 */ /* 0x000ea40000000800 */
        /* <DEDUP_REMOVED lines=9> */
.L_x_47:
[----:B------:R-:W-:Y:S01]  /*3ac0*/  ISETP.NE.AND P0, PT, R19, 0x1, PT ;  /* 0x000000011300780c */ /* 0x000fe20003f05270 */
[----:B-1----:R-:W-:Y:S01]  /*3ad0*/  VIADD R9, R22, 0xffffffff ;  /* 0xffffffff16097836 */ /* 0x002fe20000000000 */
[----:B----4-:R-:W-:Y:S01]  /*3ae0*/  SHF.R.U64 R5, R4, R28, R5 ;  /* 0x0000001c04057219 */ /* 0x010fe20000001205 */
        /* <DEDUP_REMOVED lines=8> */
[----:B------:R-:W-:Y:S02]  /*3b70*/  IMAD R4, R4, R22, R5 ;  /* 0x0000001604047224 */ /* 0x000fe400078e0205 */
[----:B------:R-:W-:Y:S02]  /*3b80*/  IMAD R13, R13, R31, R24 ;  /* 0x0000001f0d0d7224 */ /* 0x000fe400078e0218 */
[----:B------:R-:W-:-:S03]  /*3b90*/  IMAD.MOV.U32 R7, RZ, RZ, R14 ;  /* 0x000000ffff077224 */ /* 0x000fc600078e000e */
[----:B------:R-:W-:Y:S02]  /*3ba0*/  SEL R20, R4, R13, !P0 ;  /* 0x0000000d04147207 */ /* 0x000fe40004000000 */
[----:B------:R-:W-:-:S07]  /*3bb0*/  SEL R13, R13, R4, !P0 ;  /* 0x000000040d0d7207 */ /* 0x000fce0004000000 */
.L_x_45:
[----:B------:R-:W-:-:S08]  /*3bc0*/  NOP ;  /* 0x0000000000007918 */ /* 0x000fd00000000000 */
[----:B------:R-:W0:-:S00]  /*3bd0*/  USETMAXREG.DEALLOC.CTAPOOL 0x28 ;  /* 0x00000028000079c8 */ /* 0x000e0000080e0500 */
[----:B0-----:R-:W-:-:S13]  /*3be0*/  ISETP.NE.AND P0, PT, R0, RZ, PT ;  /* 0x000000ff0000720c */ /* 0x001fda0003f05270 */
[----:B------:R-:W-:Y:S05]  /*3bf0*/  @P0 EXIT ;  /* 0x000000000000094d */ /* 0x000fea0003800000 */
[----:B------:R-:W-:Y:S01]  /*3c00*/  LOP3.LUT P0, RZ, R8, 0xff, RZ, 0xc0, !PT ;  /* 0x000000ff08ff7812 */ /* 0x000fe2000780c0ff */
[----:B------:R-:W-:Y:S02]  /*3c10*/  IMAD.MOV.U32 R0, RZ, RZ, 0x1 ;  /* 0x00000001ff007424 */ /* 0x000fe400078e00ff */
[----:B------:R-:W-:-:S10]  /*3c20*/  IMAD.MOV.U32 R11, RZ, RZ, RZ ;  /* 0x000000ffff0b7224 */ /* 0x000fd400078e00ff */
[----:B------:R-:W-:Y:S05]  /*3c30*/  @!P0 BRA `(.L_x_48) ;  /* 0x0000000c00248947 */ /* 0x000fea0003800000 */
[----:B------:R-:W0:Y:S01]  /*3c40*/  LDC R0, c[0x0][0x28c] ;  /* 0x0000a300ff007b82 */ /* 0x000e220000000800 */
[----:B------:R-:W-:Y:S01]  /*3c50*/  LOP3.LUT P0, RZ, R2, 0x1f, RZ, 0xc0, !PT ;  /* 0x0000001f02ff7812 */ /* 0x000fe2000780c0ff */
[----:B------:R-:W-:Y:S01]  /*3c60*/  ULDC UR5, c[0x0][0x658] ;  /* 0x0001960000057ab9 */ /* 0x000fe20000000800 */
[----:B------:R-:W-:Y:S01]  /*3c70*/  UMOV UR6, 0xffffffff ;  /* 0xffffffff00067882 */ /* 0x000fe20000000000 */
[----:B------:R-:W-:Y:S01]  /*3c80*/  BSSY B0, `(.L_x_48) ;  /* 0x00000c4000007945 */ /* 0x000fe20003800000 */
[----:B------:R-:W-:Y:S01]  /*3c90*/  USHF.L.U32 UR6, UR6, UR5, URZ ;  /* 0x0000000506067299 */ /* 0x000fe2000800063f */
[C---:B------:R-:W-:Y:S01]  /*3ca0*/  ISETP.NE.AND P2, PT, R3.reuse, RZ, PT ;  /* 0x000000ff0300720c */ /* 0x040fe20003f45270 */
[----:B------:R-:W-:Y:S01]  /*3cb0*/  IMAD.MOV.U32 R12, RZ, RZ, 0x1 ;  /* 0x00000001ff0c7424 */ /* 0x000fe200078e00ff */
[----:B------:R-:W-:Y:S01]  /*3cc0*/  ISETP.NE.OR P0, PT, R3, RZ, !P0 ;  /* 0x000000ff0300720c */ /* 0x000fe20004705670 */
[----:B------:R-:W-:Y:S01]  /*3cd0*/  IMAD.MOV.U32 R11, RZ, RZ, RZ ;  /* 0x000000ffff0b7224 */ /* 0x000fe200078e00ff */
[----:B------:R-:W-:Y:S01]  /*3ce0*/  LOP3.LUT R10, R18, 0x2, RZ, 0xfc, !PT ;  /* 0x00000002120a7812 */ /* 0x000fe200078efcff */
[----:B------:R-:W-:Y:S01]  /*3cf0*/  ULDC UR4, c[0x0][0x600] ;  /* 0x0001800000047ab9 */ /* 0x000fe20000000800 */
[----:B------:R-:W-:Y:S01]  /*3d00*/  UMOV UR7, 0x1 ;  /* 0x0000000100077882 */ /* 0x000fe20000000000 */
[----:B------:R-:W-:-:S02]  /*3d10*/  UIADD3 UR15, UR4, -0x1, URZ ;  /* 0xffffffff040f7890 */ /* 0x000fc4000fffe03f */
[----:B------:R-:W-:Y:S02]  /*3d20*/  USHF.L.U32 UR17, UR7, UR5, URZ ;  /* 0x0000000507117299 */ /* 0x000fe4000800063f */
[----:B------:R-:W-:Y:S01]  /*3d30*/  ULOP3.LUT UR16, URZ, UR6, URZ, 0x33, !UPT ;  /* 0x000000063f107292 */ /* 0x000fe2000f8e333f */
[----:B------:R-:W-:Y:S01]  /*3d40*/  ULDC.64 UR20, c[0x0][0x198] ;  /* 0x0000660000147ab9 */ /* 0x000fe20000000a00 */
[----:B0-----:R-:W-:-:S05]  /*3d50*/  VIADD R0, R0, 0x3f ;  /* 0x0000003f00007836 */ /* 0x001fca0000000000 */
[----:B------:R-:W-:-:S04]  /*3d60*/  SHF.R.S32.HI R5, RZ, 0x1f, R0 ;  /* 0x0000001fff057819 */ /* 0x000fc80000011400 */
[----:B------:R-:W-:Y:S01]  /*3d70*/  LEA.HI R5, R5, R0, RZ, 0x6 ;  /* 0x0000000005057211 */ /* 0x000fe200078f30ff */
[----:B------:R-:W-:-:S03]  /*3d80*/  IMAD.MOV.U32 R0, RZ, RZ, 0x1 ;  /* 0x00000001ff007424 */ /* 0x000fc600078e00ff */
[----:B------:R-:W-:-:S05]  /*3d90*/  SHF.R.S32.HI R8, RZ, 0x6, R5 ;  /* 0x00000006ff087819 */ /* 0x000fca0000011405 */
[----:B------:R-:W-:-:S07]  /*3da0*/  VIADD R9, R8, 0x1 ;  /* 0x0000000108097836 */ /* 0x000fce0000000000 */
.L_x_60:
[----:B------:R-:W-:-:S03]  /*3db0*/  UMOV UR4, 0xffffffff ;  /* 0xffffffff00047882 */ /* 0x000fc60000000000 */
[----:B------:R-:W-:Y:S05]  /*3dc0*/  BRA.DIV UR4, `(.L_x_49) ;  /* 0x0000000e04f07947 */ /* 0x000fea000b800000 */
[----:B------:R-:W-:-:S13]  /*3dd0*/  ELECT P6, URZ, PT ;  /* 0x00000000003f782f */ /* 0x000fda00038c0000 */
.L_x_73:
[----:B------:R-:W0:Y:S01]  /*3de0*/  LDC R2, c[0x0][0x28c] ;  /* 0x0000a300ff027b82 */ /* 0x000e220000000800 */
[----:B------:R-:W-:Y:S01]  /*3df0*/  BSSY B1, `(.L_x_50) ;  /* 0x0000037000017945 */ /* 0x000fe20003800000 */
[----:B0-----:R-:W-:-:S13]  /*3e00*/  ISETP.LT.OR P6, PT, R2, 0x1, !P6 ;  /* 0x000000010200780c */ /* 0x001fda00077c1670 */
[----:B------:R-:W-:Y:S05]  /*3e10*/  @P6 BRA `(.L_x_51) ;  /* 0x0000000000d06947 */ /* 0x000fea0003800000 */
[----:B------:R-:W-:Y:S02]  /*3e20*/  IMAD.SHL.U32 R20, R20, 0x8, RZ ;  /* 0x0000000814147824 */ /* 0x000fe400078e00ff */
[----:B------:R-:W-:Y:S02]  /*3e30*/  IMAD.SHL.U32 R13, R13, 0x100, RZ ;  /* 0x000001000d0d7824 */ /* 0x000fe400078e00ff */
[----:B------:R-:W-:Y:S02]  /*3e40*/  IMAD.MOV.U32 R21, RZ, RZ, RZ ;  /* 0x000000ffff157224 */ /* 0x000fe400078e00ff */
[----:B------:R-:W-:Y:S02]  /*3e50*/  IMAD.MOV.U32 R2, RZ, RZ, R9 ;  /* 0x000000ffff027224 */ /* 0x000fe400078e0009 */
[----:B------:R-:W-:Y:S02]  /*3e60*/  IMAD.MOV.U32 R3, RZ, RZ, R0 ;  /* 0x000000ffff037224 */ /* 0x000fe400078e0000 */
[----:B------:R-:W-:-:S07]  /*3e70*/  IMAD.MOV.U32 R4, RZ, RZ, R11 ;  /* 0x000000ffff047224 */ /* 0x000fce00078e000b */
.L_x_55:
[----:B------:R-:W0:Y:S01]  /*3e80*/  S2R R6, SR_CgaCtaId ;  /* 0x0000000000067919 */ /* 0x000e220000008800 */
[----:B------:R-:W-:-:S04]  /*3e90*/  MOV R5, 0x400 ;  /* 0x0000040000057802 */ /* 0x000fc80000000f00 */
[----:B0-----:R-:W-:Y:S02]  /*3ea0*/  LEA R15, R6, R5, 0x18 ;  /* 0x00000005060f7211 */ /* 0x001fe400078ec0ff */
[----:B------:R-:W-:Y:S01]  /*3eb0*/  SHF.L.U32 R5, R3, 0x1f, RZ ;  /* 0x0000001f03057819 */ /* 0x000fe200000006ff */
[----:B------:R-:W0:Y:S02]  /*3ec0*/  @!P2 LDC R6, c[0x0][0x500] ;  /* 0x00014000ff06ab82 */ /* 0x000e240000000800 */
[----:B------:R-:W-:-:S04]  /*3ed0*/  IMAD R14, R4, 0x8, R15 ;  /* 0x00000008040e7824 */ /* 0x000fc800078e020f */
[----:B------:R-:W1:Y:S02]  /*3ee0*/  SYNCS.PHASECHK.TRANS64.TRYWAIT P1, [R14+URZ+0x30], R5 ;  /* 0x000030050e0075a7 */ /* 0x000e64000802017f */
[----:B-1----:R-:W-:Y:S05]  /*3ef0*/  @!P1 BRA `(.L_x_52) ;  /* 0x0000000c00c49947 */ /* 0x002fea0003800000 */
.L_x_74:
[----:B-1----:R-:W-:Y:S01]  /*3f00*/  PRMT R5, R10, 0x9910, RZ ;  /* 0x000099100a057816 */ /* 0x002fe200000000ff */
[----:B0-----:R0:W-:Y:S03]  /*3f10*/  @!P2 SYNCS.ARRIVE.TRANS64 RZ, [R14+URZ], R6 ;  /* 0x000000060effa9a7 */ /* 0x0011e6000800003f */
[----:B------:R-:W-:-:S13]  /*3f20*/  ISETP.NE.AND P1, PT, R5, 0x2, PT ;  /* 0x000000020500780c */ /* 0x000fda0003f25270 */
[----:B0-----:R-:W-:Y:S05]  /*3f30*/  @P1 BRA `(.L_x_53) ;  /* 0x0000000000041947 */ /* 0x001fea0003800000 */
[----:B------:R-:W-:Y:S01]  /*3f40*/  BPT.TRAP 0x1 ;  /* 0x000000040000795c */ /* 0x000fe20000300000 */
.L_x_53:
[----:B------:R-:W-:Y:S05]  /*3f50*/  @P0 BRA `(.L_x_54) ;  /* 0x0000000000040947 */ /* 0x000fea0003800000 */
[----:B------:R-:W-:Y:S01]  /*3f60*/  BPT.TRAP 0x1 ;  /* 0x000000040000795c */ /* 0x000fe20000300000 */
.L_x_54:
[--C-:B------:R-:W-:Y:S01]  /*3f70*/  IMAD R5, R4, 0x8000, R15.reuse ;  /* 0x0000800004057824 */ /* 0x100fe200078e020f */
[----:B------:R-:W-:Y:S01]  /*3f80*/  R2UR UR9, R14 ;  /* 0x000000000e0972ca */ /* 0x000fe200000e0000 */
[----:B------:R-:W-:Y:S01]  /*3f90*/  IMAD R15, R4, 0x400, R15 ;  /* 0x00000400040f7824 */ /* 0x000fe200078e020f */
[----:B------:R-:W-:Y:S01]  /*3fa0*/  UIADD3 UR4, UP0, UR20, 0xf0, URZ ;  /* 0x000000f014047890 */ /* 0x000fe2000ff1e03f */
[----:B------:R-:W-:Y:S01]  /*3fb0*/  VIADD R2, R2, 0xffffffff ;  /* 0xffffffff02027836 */ /* 0x000fe20000000000 */
[----:B------:R-:W-:Y:S01]  /*3fc0*/  R2UR UR5, R5 ;  /* 0x00000000050572ca */ /* 0x000fe200000e0000 */
[----:B------:R-:W-:Y:S01]  /*3fd0*/  UIADD3 UR22, UP1, UR20, 0x1f0, URZ ;  /* 0x000001f014167890 */ /* 0x000fe2000ff3e03f */
[----:B------:R-:W-:Y:S01]  /*3fe0*/  R2UR UR8, R15 ;  /* 0x000000000f0872ca */ /* 0x000fe200000e0000 */
[----:B------:R-:W-:Y:S01]  /*3ff0*/  VIADD R4, R4, 0x1 ;  /* 0x0000000104047836 */ /* 0x000fe20000000000 */
[----:B------:R-:W-:Y:S01]  /*4000*/  R2UR UR11, R13 ;  /* 0x000000000d0b72ca */ /* 0x000fe200000e0000 */
[----:B------:R-:W-:Y:S01]  /*4010*/  UIADD3.X UR23, URZ, UR21, URZ, UP1, !UPT ;  /* 0x000000153f177290 */ /* 0x000fe20008ffe43f */
[----:B------:R-:W-:Y:S01]  /*4020*/  R2UR UR10, R21 ;  /* 0x00000000150a72ca */ /* 0x000fe200000e0000 */
[----:B------:R-:W-:Y:S01]  /*4030*/  UMOV UR6, 0x0 ;  /* 0x0000000000067882 */ /* 0x000fe20000000000 */
[----:B------:R-:W-:Y:S01]  /*4040*/  R2UR UR12, R7 ;  /* 0x00000000070c72ca */ /* 0x000fe200000e0000 */
[----:B------:R-:W-:Y:S01]  /*4050*/  UMOV UR7, 0x10000000 ;  /* 0x1000000000077882 */ /* 0x000fe20000000000 */
[----:B------:R-:W-:Y:S01]  /*4060*/  R2UR UR18, R20 ;  /* 0x00000000141272ca */ /* 0x000fe200000e0000 */
[----:B------:R-:W-:Y:S01]  /*4070*/  VIADD R21, R21, 0x40 ;  /* 0x0000004015157836 */ /* 0x000fe20000000000 */
[----:B------:R-:W-:Y:S01]  /*4080*/  ISETP.GT.AND P3, PT, R2, 0x1, PT ;  /* 0x000000010200780c */ /* 0x000fe20003f64270 */
[----:B------:R-:W-:Y:S01]  /*4090*/  UIADD3 UR13, UR5, 0x180, URZ ;  /* 0x00000180050d7890 */ /* 0x000fe2000fffe03f */
[----:B------:R-:W-:Y:S01]  /*40a0*/  ISETP.NE.AND P1, PT, R4, 0x6, PT ;  /* 0x000000060400780c */ /* 0x000fe20003f25270 */
[----:B------:R-:W-:-:S02]  /*40b0*/  UIADD3.X UR5, URZ, UR21, URZ, UP0, !UPT ;  /* 0x000000153f057290 */ /* 0x000fc400087fe43f */
[----:B------:R-:W-:Y:S01]  /*40c0*/  UIADD3 UR14, UR8, 0x30180, URZ ;  /* 0x00030180080e7890 */ /* 0x000fe2000fffe03f */
[----:B------:R-:W-:Y:S02]  /*40d0*/  SEL R6, RZ, 0x1, P1 ;  /* 0x00000001ff067807 */ /* 0x000fe40000800000 */
[----:B------:R-:W-:Y:S01]  /*40e0*/  UMOV UR8, UR13 ;  /* 0x0000000d00087c82 */ /* 0x000fe20008000000 */
[----:B------:R-:W-:Y:S02]  /*40f0*/  SEL R4, R4, RZ, P1 ;  /* 0x000000ff04047207 */ /* 0x000fe40000800000 */
[----:B------:R-:W-:Y:S01]  /*4100*/  LOP3.LUT R3, R3, R6, RZ, 0x3c, !PT ;  /* 0x0000000603037212 */ /* 0x000fe200078e3cff */
[----:B------:R0:W-:Y:S02]  /*4110*/  UTMALDG.3D [UR8], [UR4], desc[UR6] ;  /* 0x00000608040075b4 */ /* 0x0001e40008011000 */
[----:B0-----:R-:W-:Y:S01]  /*4120*/  UMOV UR8, UR14 ;  /* 0x0000000e00087c82 */ /* 0x001fe20008000000 */
[----:B------:R-:W-:-:S02]  /*4130*/  UMOV UR11, UR18 ;  /* 0x00000012000b7c82 */ /* 0x000fc40008000000 */
[----:B------:R0:W-:Y:S02]  /*4140*/  UTMALDG.3D [UR8], [UR22], desc[UR6] ;  /* 0x00000608160075b4 */ /* 0x0001e40008011000 */
[----:B0-----:R-:W-:Y:S05]  /*4150*/  @P3 BRA `(.L_x_55) ;  /* 0xfffffffc00483947 */ /* 0x001fea000383ffff */
.L_x_51:
[----:B------:R-:W-:Y:S05]  /*4160*/  BSYNC B1 ;  /* 0x0000000000017941 */ /* 0x000fea0003800000 */
.L_x_50:
[----:B------:R-:W-:Y:S01]  /*4170*/  LOP3.LUT P3, RZ, R12, 0xff, RZ, 0xc0, !PT ;  /* 0x000000ff0cff7812 */ /* 0x000fe2000786c0ff */
[----:B------:R-:W-:Y:S01]  /*4180*/  IMAD.IADD R4, R8, 0x1, R11 ;  /* 0x0000000108047824 */ /* 0x000fe200078e020b */
[----:B------:R-:W-:Y:S01]  /*4190*/  IADD3 R16, P4, R16, UR36, RZ ;  /* 0x0000002410107c10 */ /* 0x000fe2000ff9e0ff */
[----:B------:R-:W-:Y:S01]  /*41a0*/  ULDC.64 UR4, c[0x0][0x650] ;  /* 0x0001940000047ab9 */ /* 0x000fe20000000a00 */
[----:B------:R-:W-:Y:S01]  /*41b0*/  BSSY B1, `(.L_x_56) ;  /* 0x000006e000017945 */ /* 0x000fe20003800000 */
[----:B------:R-:W-:Y:S01]  /*41c0*/  IMAD.MOV.U32 R13, RZ, RZ, -0x1 ;  /* 0xffffffffff0d7424 */ /* 0x000fe200078e00ff */
[----:B------:R-:W-:Y:S01]  /*41d0*/  ISETP.GT.U32.AND P1, PT, R4, 0x5, PT ;  /* 0x000000050400780c */ /* 0x000fe20003f24070 */
[----:B------:R-:W-:Y:S01]  /*41e0*/  IMAD.MOV.U32 R20, RZ, RZ, -0x1 ;  /* 0xffffffffff147424 */ /* 0x000fe200078e00ff */
[----:B------:R-:W-:Y:S01]  /*41f0*/  IADD3.X R17, R17, UR42, RZ, P4, !PT ;  /* 0x0000002a11117c10 */ /* 0x000fe2000a7fe4ff */
[----:B------:R-:W-:Y:S01]  /*4200*/  IMAD.MOV.U32 R7, RZ, RZ, -0x1 ;  /* 0xffffffffff077424 */ /* 0x000fe200078e00ff */
[----:B------:R-:W-:-:S02]  /*4210*/  ISETP.LT.U32.AND P1, PT, R8, 0x6, P1 ;  /* 0x000000060800780c */ /* 0x000fc40000f21070 */
[----:B------:R-:W-:Y:S01]  /*4220*/  PRMT R12, RZ, 0x7610, R12 ;  /* 0x00007610ff0c7816 */ /* 0x000fe2000000000c */
[----:B------:R-:W0:Y:S01]  /*4230*/  @P3 S2R R3, SR_CgaCtaId ;  /* 0x0000000000033919 */ /* 0x000e220000008800 */
[----:B------:R-:W-:-:S04]  /*4240*/  @P3 MOV R2, 0x400 ;  /* 0x0000040000023802 */ /* 0x000fc80000000f00 */
[----:B0-----:R-:W-:Y:S01]  /*4250*/  @P3 LEA R5, R3, R2, 0x18 ;  /* 0x0000000203053211 */ /* 0x001fe200078ec0ff */
[----:B------:R-:W-:-:S03]  /*4260*/  IMAD.WIDE.U32 R2, R4, -0x55555555, RZ ;  /* 0xaaaaaaab04027825 */ /* 0x000fc600078e00ff */
[----:B------:R0:W-:Y:S01]  /*4270*/  @P3 SYNCS.ARRIVE.TRANS64.A1T0 RZ, [R5+URZ+0x78], RZ ;  /* 0x000078ff05ff39a7 */ /* 0x0001e2000810003f */
[----:B------:R-:W-:Y:S02]  /*4280*/  ISETP.GE.U32.AND P3, PT, R8, 0x6, PT ;  /* 0x000000060800780c */ /* 0x000fe40003f66070 */
[----:B------:R-:W-:Y:S02]  /*4290*/  PRMT R2, RZ, 0x7610, R2 ;  /* 0x00007610ff027816 */ /* 0x000fe40000000002 */
[----:B0-----:R-:W-:Y:S02]  /*42a0*/  SHF.R.U32.HI R5, RZ, 0x2, R3 ;  /* 0x00000002ff057819 */ /* 0x001fe40000011603 */
[----:B------:R-:W-:Y:S02]  /*42b0*/  SEL R3, RZ, 0x1, !P1 ;  /* 0x00000001ff037807 */ /* 0x000fe40004800000 */
[----:B------:R-:W-:Y:S01]  /*42c0*/  ISETP.GE.U32.AND P1, PT, R16, UR4, PT ;  /* 0x0000000410007c0c */ /* 0x000fe2000bf26070 */
[----:B------:R-:W-:Y:S01]  /*42d0*/  IMAD R11, R5, -0x6, R4 ;  /* 0xfffffffa050b7824 */ /* 0x000fe200078e0204 */
[----:B------:R-:W-:-:S02]  /*42e0*/  LOP3.LUT R0, R0, R3, RZ, 0x3c, !PT ;  /* 0x0000000300007212 */ /* 0x000fc400078e3cff */
[----:B------:R-:W-:Y:S02]  /*42f0*/  ISETP.GE.U32.AND.EX P1, PT, R17, UR5, PT, P1 ;  /* 0x0000000511007c0c */ /* 0x000fe4000bf26110 */
[----:B------:R-:W-:-:S11]  /*4300*/  @P3 LOP3.LUT R0, R0, 0x1, R5, 0x78, !PT ;  /* 0x0000000100003812 */ /* 0x000fd600078e7805 */
[----:B------:R-:W-:Y:S05]  /*4310*/  @P1 BRA `(.L_x_57) ;  /* 0x00000004005c1947 */ /* 0x000fea0003800000 */
[----:B------:R-:W-:Y:S01]  /*4320*/  ULDC.64 UR4, c[0x0][0x628] ;  /* 0x00018a0000047ab9 */ /* 0x000fe20000000a00 */
[----:B------:R-:W0:Y:S01]  /*4330*/  S2R R14, SR_CTAID.X ;  /* 0x00000000000e7919 */ /* 0x000e220000002500 */
[----:B------:R-:W-:Y:S01]  /*4340*/  ISETP.NE.U32.AND P1, PT, RZ, UR4, PT ;  /* 0x00000004ff007c0c */ /* 0x000fe2000bf25070 */
[----:B------:R-:W-:Y:S01]  /*4350*/  ULDC UR7, c[0x0][0x630] ;  /* 0x00018c0000077ab9 */ /* 0x000fe20000000800 */
[----:B------:R-:W-:Y:S01]  /*4360*/  IMAD.MOV.U32 R2, RZ, RZ, R16 ;  /* 0x000000ffff027224 */ /* 0x000fe200078e0010 */
[----:B------:R-:W1:Y:S01]  /*4370*/  S2R R13, SR_CTAID.Y ;  /* 0x00000000000d7919 */ /* 0x000e620000002600 */
[----:B------:R-:W-:Y:S01]  /*4380*/  ISETP.NE.AND.EX P1, PT, RZ, UR5, PT, P1 ;  /* 0x00000005ff007c0c */ /* 0x000fe2000bf25310 */
[----:B------:R-:W-:-:S12]  /*4390*/  IMAD.MOV.U32 R3, RZ, RZ, R17 ;  /* 0x000000ffff037224 */ /* 0x000fd800078e0011 */
[----:B------:R-:W-:Y:S05]  /*43a0*/  @!P1 BRA `(.L_x_58) ;  /* 0x0000000000289947 */ /* 0x000fea0003800000 */
[----:B------:R-:W-:Y:S02]  /*43b0*/  ULDC UR6, c[0x0][0x634] ;  /* 0x00018d0000067ab9 */ /* 0x000fe40000000800 */
[----:B------:R-:W-:-:S05]  /*43c0*/  IADD3 R7, P1, R16, UR6, RZ ;  /* 0x0000000610077c10 */ /* 0x000fca000ff3e0ff */
[----:B------:R-:W-:-:S04]  /*43d0*/  IMAD.X R15, RZ, RZ, R17, P1 ;  /* 0x000000ffff0f7224 */ /* 0x000fc800008e0611 */
[----:B------:R-:W-:-:S04]  /*43e0*/  IMAD.WIDE.U32 R4, R15, UR4, RZ ;  /* 0x000000040f047c25 */ /* 0x000fc8000f8e00ff */
[----:B------:R-:W-:-:S04]  /*43f0*/  IMAD.WIDE.U32 R4, P1, R7, UR5, R4 ;  /* 0x0000000507047c25 */ /* 0x000fc8000f820004 */
[----:B------:R-:W-:-:S04]  /*4400*/  IMAD.WIDE.U32 R6, R7, UR4, RZ ;  /* 0x0000000407067c25 */ /* 0x000fc8000f8e00ff */
[----:B------:R-:W-:Y:S01]  /*4410*/  IMAD.X R3, RZ, RZ, RZ, P1 ;  /* 0x000000ffff037224 */ /* 0x000fe200008e06ff */
[----:B------:R-:W-:Y:S01]  /*4420*/  IADD3 RZ, P1, R7, R4, RZ ;  /* 0x0000000407ff7210 */ /* 0x000fe20007f3e0ff */
[----:B------:R-:W-:-:S04]  /*4430*/  IMAD.MOV.U32 R2, RZ, RZ, R5 ;  /* 0x000000ffff027224 */ /* 0x000fc800078e0005 */
[----:B------:R-:W-:-:S08]  /*4440*/  IMAD.WIDE.U32.X R2, R15, UR5, R2, P1 ;  /* 0x000000050f027c25 */ /* 0x000fd000088e0402 */
.L_x_58:
[--C-:B------:R-:W-:Y:S01]  /*4450*/  SHF.R.U64 R6, R2, UR7, R3.reuse ;  /* 0x0000000702067c19 */ /* 0x100fe20008001203 */
[----:B------:R-:W-:Y:S01]  /*4460*/  ULDC.64 UR4, c[0x0][0x620] ;  /* 0x0001880000047ab9 */ /* 0x000fe20000000a00 */
[----:B------:R-:W-:Y:S01]  /*4470*/  SHF.R.U32.HI R2, RZ, UR7, R3 ;  /* 0x00000007ff027c19 */ /* 0x000fe20008011603 */
[----:B------:R-:W-:Y:S01]  /*4480*/  IMAD.MOV.U32 R3, RZ, RZ, R17 ;  /* 0x000000ffff037224 */ /* 0x000fe200078e0011 */
[----:B------:R-:W-:Y:S01]  /*4490*/  IADD3 R5, P1, RZ, -R6, RZ ;  /* 0x80000006ff057210 */ /* 0x000fe20007f3e0ff */
[----:B------:R-:W2:Y:S01]  /*44a0*/  LDC R25, c[0x0][0x144] ;  /* 0x00005100ff197b82 */ /* 0x000ea20000000800 */
[----:B0-----:R-:W-:Y:S01]  /*44b0*/  I2FP.F32.U32 R7, R14 ;  /* 0x0000000e00077245 */ /* 0x001fe20000201000 */
[----:B------:R-:W-:Y:S01]  /*44c0*/  ULDC.64 UR8, c[0x0][0x640] ;  /* 0x0001900000087ab9 */ /* 0x000fe20000000a00 */
[----:B------:R-:W-:Y:S01]  /*44d0*/  ULDC UR6, c[0x0][0x608] ;  /* 0x0001820000067ab9 */ /* 0x000fe20000000800 */
[----:B------:R-:W-:Y:S01]  /*44e0*/  IMAD.X R2, RZ, RZ, ~R2, P1 ;  /* 0x000000ffff027224 */ /* 0x000fe200008e0e02 */
[----:B------:R-:W-:-:S03]  /*44f0*/  ISETP.NE.U32.AND P1, PT, RZ, UR8, PT ;  /* 0x00000008ff007c0c */ /* 0x000fc6000bf25070 */
[----:B------:R-:W-:Y:S01]  /*4500*/  IMAD R4, R2, UR4, RZ ;  /* 0x0000000402047c24 */ /* 0x000fe2000f8e02ff */
[----:B------:R-:W0:Y:S01]  /*4510*/  LDC R20, c[0x0][0x148] ;  /* 0x00005200ff147b82 */ /* 0x000e220000000800 */
[----:B------:R-:W-:Y:S01]  /*4520*/  IMAD.MOV.U32 R2, RZ, RZ, R16 ;  /* 0x000000ffff027224 */ /* 0x000fe200078e0010 */
[----:B------:R-:W-:-:S03]  /*4530*/  ISETP.NE.AND.EX P1, PT, RZ, UR9, PT, P1 ;  /* 0x00000009ff007c0c */ /* 0x000fc6000bf25310 */
[----:B------:R-:W-:Y:S01]  /*4540*/  IMAD.WIDE.U32 R2, R5, UR4, R2 ;  /* 0x0000000405027c25 */ /* 0x000fe2000f8e0002 */
[----:B------:R-:W-:-:S03]  /*4550*/  ULDC UR4, c[0x0][0x150] ;  /* 0x0000540000047ab9 */ /* 0x000fc60000000800 */
[----:B------:R-:W-:Y:S02]  /*4560*/  IMAD R5, R5, UR5, R4 ;  /* 0x0000000505057c24 */ /* 0x000fe4000f8e0204 */
[----:B------:R-:W-:Y:S01]  /*4570*/  FMUL R4, R7, UR4 ;  /* 0x0000000407047c20 */ /* 0x000fe20008400000 */
[----:B------:R-:W-:Y:S01]  /*4580*/  ULDC UR4, c[0x0][0x618] ;  /* 0x0001860000047ab9 */ /* 0x000fe20000000800 */
[----:B------:R-:W-:Y:S01]  /*4590*/  ULDC UR5, c[0x0][0x154] ;  /* 0x0000550000057ab9 */ /* 0x000fe20000000800 */
[----:B------:R-:W-:-:S03]  /*45a0*/  IMAD.IADD R3, R3, 0x1, R5 ;  /* 0x0000000103037824 */ /* 0x000fc600078e0205 */
[----:B------:R-:W3:Y:S02]  /*45b0*/  F2I.U32.TRUNC.NTZ R4, R4 ;  /* 0x0000000400047305 */ /* 0x000ee4000020f000 */
[----:B------:R-:W-:Y:S02]  /*45c0*/  SHF.R.U64 R7, R2, UR4, R3 ;  /* 0x0000000402077c19 */ /* 0x000fe40008001203 */
[----:B-1----:R-:W-:-:S05]  /*45d0*/  I2FP.F32.U32 R2, R13 ;  /* 0x0000000d00027245 */ /* 0x002fca0000201000 */
[----:B------:R-:W-:Y:S01]  /*45e0*/  FMUL R22, R2, UR5 ;  /* 0x0000000502167c20 */ /* 0x000fe20008400000 */
[----:B------:R-:W-:Y:S01]  /*45f0*/  SHF.R.U32.HI R2, RZ, UR4, R3 ;  /* 0x00000004ff027c19 */ /* 0x000fe20008011603 */
[----:B------:R-:W-:-:S03]  /*4600*/  ULDC UR4, c[0x0][0x658] ;  /* 0x0001960000047ab9 */ /* 0x000fc60000000800 */
[--C-:B------:R-:W-:Y:S01]  /*4610*/  SHF.R.U64 R21, R7, UR6, R2.reuse ;  /* 0x0000000607157c19 */ /* 0x100fe20008001202 */
[----:B------:R-:W1:Y:S01]  /*4620*/  F2I.U32.TRUNC.NTZ R22, R22 ;  /* 0x0000001600167305 */ /* 0x000e62000020f000 */
[----:B------:R-:W-:Y:S01]  /*4630*/  SHF.R.U32.HI R2, RZ, UR6, R2 ;  /* 0x00000006ff027c19 */ /* 0x000fe20008011602 */
[----:B---3--:R-:W-:-:S03]  /*4640*/  IMAD.MOV R4, RZ, RZ, -R4 ;  /* 0x000000ffff047224 */ /* 0x008fc600078e0a04 */
[----:B------:R-:W-:Y:S01]  /*4650*/  SHF.R.U64 R15, R21, UR4, R2 ;  /* 0x00000004150f7c19 */ /* 0x000fe20008001202 */
[----:B--2---:R-:W-:Y:S01]  /*4660*/  IMAD R14, R25, R4, R14 ;  /* 0x00000004190e7224 */ /* 0x004fe200078e020e */
[----:B------:R-:W-:-:S03]  /*4670*/  SHF.R.U32.HI R23, RZ, UR4, R2 ;  /* 0x00000004ff177c19 */ /* 0x000fc60008011602 */
[----:B------:R-:W-:Y:S02]  /*4680*/  IMAD.MOV.U32 R2, RZ, RZ, R15 ;  /* 0x000000ffff027224 */ /* 0x000fe400078e000f */
[----:B------:R-:W-:Y:S01]  /*4690*/  IMAD.MOV.U32 R3, RZ, RZ, R23 ;  /* 0x000000ffff037224 */ /* 0x000fe200078e0017 */
[----:B------:R-:W-:Y:S06]  /*46a0*/  @!P1 BRA `(.L_x_59) ;  /* 0x0000000000289947 */ /* 0x000fec0003800000 */
[----:B------:R-:W-:Y:S02]  /*46b0*/  ULDC UR4, c[0x0][0x64c] ;  /* 0x0001930000047ab9 */ /* 0x000fe40000000800 */
[----:B------:R-:W-:-:S05]  /*46c0*/  IADD3 R3, P1, R15, UR4, RZ ;  /* 0x000000040f037c10 */ /* 0x000fca000ff3e0ff */
[----:B------:R-:W-:-:S04]  /*46d0*/  IMAD.X R23, RZ, RZ, R23, P1 ;  /* 0x000000ffff177224 */ /* 0x000fc800008e0617 */
[----:B------:R-:W-:-:S04]  /*46e0*/  IMAD.WIDE.U32 R4, R23, UR8, RZ ;  /* 0x0000000817047c25 */ /* 0x000fc8000f8e00ff */
[----:B------:R-:W-:-:S04]  /*46f0*/  IMAD.WIDE.U32 R4, P1, R3, UR9, R4 ;  /* 0x0000000903047c25 */ /* 0x000fc8000f820004 */
[----:B------:R-:W-:-:S04]  /*4700*/  IMAD.WIDE.U32 R2, R3, UR8, RZ ;  /* 0x0000000803027c25 */ /* 0x000fc8000f8e00ff */
[----:B------:R-:W-:Y:S01]  /*4710*/  IMAD.MOV.U32 R2, RZ, RZ, R5 ;  /* 0x000000ffff027224 */ /* 0x000fe200078e0005 */
[----:B------:R-:W-:Y:S01]  /*4720*/  IADD3 RZ, P3, R3, R4, RZ ;  /* 0x0000000403ff7210 */ /* 0x000fe20007f7e0ff */
[----:B------:R-:W-:-:S04]  /*4730*/  IMAD.X R3, RZ, RZ, RZ, P1 ;  /* 0x000000ffff037224 */ /* 0x000fc800008e06ff */
[----:B------:R-:W-:-:S08]  /*4740*/  IMAD.WIDE.U32.X R2, R23, UR9, R2, P3 ;  /* 0x0000000917027c25 */ /* 0x000fd000098e0402 */
.L_x_59:
[----:B------:R-:W-:Y:S01]  /*4750*/  ISETP.NE.AND P1, PT, R19, 0x1, PT ;  /* 0x000000011300780c */ /* 0x000fe20003f25270 */
[----:B------:R-:W-:Y:S01]  /*4760*/  ULDC UR4, c[0x0][0x648] ;  /* 0x0001920000047ab9 */ /* 0x000fe20000000800 */
[----:B------:R-:W-:Y:S01]  /*4770*/  LOP3.LUT R21, R21, UR16, RZ, 0xc0, !PT ;  /* 0x0000001015157c12 */ /* 0x000fe2000f8ec0ff */
[----:B-1----:R-:W-:Y:S01]  /*4780*/  IMAD.MOV R22, RZ, RZ, -R22 ;  /* 0x000000ffff167224 */ /* 0x002fe200078e0a16 */
[----:B------:R-:W-:Y:S01]  /*4790*/  SHF.R.U64 R2, R2, UR4, R3 ;  /* 0x0000000402027c19 */ /* 0x000fe20008001203 */
[----:B------:R-:W-:Y:S01]  /*47a0*/  ULDC UR4, c[0x0][0x638] ;  /* 0x00018e0000047ab9 */ /* 0x000fe20000000800 */
[----:B------:R-:W-:Y:S01]  /*47b0*/  ULDC UR5, c[0x0][0x610] ;  /* 0x0001840000057ab9 */ /* 0x000fe20000000800 */
[----:B------:R-:W-:Y:S02]  /*47c0*/  IMAD.MOV.U32 R3, RZ, RZ, 0x1 ;  /* 0x00000001ff037424 */ /* 0x000fe400078e00ff */
[----:B------:R-:W-:Y:S02]  /*47d0*/  IMAD.MOV R4, RZ, RZ, -R2 ;  /* 0x000000ffff047224 */ /* 0x000fe400078e0a02 */
[----:B------:R-:W-:Y:S01]  /*47e0*/  IMAD R21, R2, UR17, R21 ;  /* 0x0000001102157c24 */ /* 0x000fe2000f8e0215 */
[----:B------:R-:W-:Y:S01]  /*47f0*/  LOP3.LUT R2, R7, UR15, RZ, 0xc0, !PT ;  /* 0x0000000f07027c12 */ /* 0x000fe2000f8ec0ff */
[----:B0-----:R-:W-:-:S02]  /*4800*/  @P1 IMAD R14, R20, R22, R13 ;  /* 0x00000016140e1224 */ /* 0x001fc400078e020d */
[----:B------:R-:W-:Y:S01]  /*4810*/  IMAD R15, R4, UR4, R15 ;  /* 0x00000004040f7c24 */ /* 0x000fe2000f8e020f */
[----:B------:R-:W-:Y:S01]  /*4820*/  ULDC UR4, c[0x0][0x600] ;  /* 0x0001800000047ab9 */ /* 0x000fe20000000800 */
[----:B------:R-:W-:Y:S02]  /*4830*/  IMAD R14, R21, UR5, R14 ;  /* 0x00000005150e7c24 */ /* 0x000fe4000f8e020e */
[--C-:B------:R-:W-:Y:S01]  /*4840*/  IMAD R15, R15, UR4, R2.reuse ;  /* 0x000000040f0f7c24 */ /* 0x100fe2000f8e0202 */
[----:B------:R-:W-:Y:S01]  /*4850*/  PRMT R2, R3, 0x7610, R2 ;  /* 0x0000761003027816 */ /* 0x000fe20000000002 */
[----:B------:R-:W-:-:S03]  /*4860*/  IMAD.MOV.U32 R7, RZ, RZ, R6 ;  /* 0x000000ffff077224 */ /* 0x000fc600078e0006 */
[----:B------:R-:W-:Y:S02]  /*4870*/  SEL R20, R15, R14, !P1 ;  /* 0x0000000e0f147207 */ /* 0x000fe40004800000 */
[----:B------:R-:W-:-:S07]  /*4880*/  SEL R13, R14, R15, !P1 ;  /* 0x0000000f0e0d7207 */ /* 0x000fce0004800000 */
.L_x_57:
[----:B------:R-:W-:Y:S05]  /*4890*/  BSYNC B1 ;  /* 0x0000000000017941 */ /* 0x000fea0003800000 */
.L_x_56:
[----:B------:R-:W-:-:S13]  /*48a0*/  LOP3.LUT P1, RZ, R2, 0xff, RZ, 0xc0, !PT ;  /* 0x000000ff02ff7812 */ /* 0x000fda000782c0ff */
[----:B------:R-:W-:Y:S05]  /*48b0*/  @P1 BRA `(.L_x_60) ;  /* 0xfffffff4003c1947 */ /* 0x000fea000383ffff */
[----:B------:R-:W-:Y:S05]  /*48c0*/  BSYNC B0 ;  /* 0x0000000000007941 */ /* 0x000fea0003800000 */
.L_x_48:
[----:B------:R-:W-:-:S03]  /*48d0*/  UMOV UR4, 0xffffffff ;  /* 0xffffffff00047882 */ /* 0x000fc60000000000 */
[----:B------:R-:W-:Y:S05]  /*48e0*/  BRA.DIV UR4, `(.L_x_61) ;  /* 0x00000006045c7947 */ /* 0x000fea000b800000 */
[----:B------:R-:W-:-:S13]  /*48f0*/  ELECT P6, URZ, PT ;  /* 0x00000000003f782f */ /* 0x000fda00038c0000 */
.L_x_77:
[----:B------:R-:W-:Y:S04]  /*4900*/  BSSY B0, `(.L_x_62) ;  /* 0x000003d000007945 */ /* 0x000fe80003800000 */
[----:B------:R-:W-:Y:S05]  /*4910*/  @!P6 BRA `(.L_x_63) ;  /* 0x0000000000ece947 */ /* 0x000fea0003800000 */
[----:B------:R-:W-:-:S04]  /*4920*/  LOP3.LUT R18, R18, 0x2, RZ, 0xfc, !PT ;  /* 0x0000000212127812 */ /* 0x000fc800078efcff */
[----:B------:R-:W-:-:S13]  /*4930*/  ISETP.NE.AND P0, PT, R18, 0x3, PT ;  /* 0x000000031200780c */ /* 0x000fda0003f05270 */
[----:B------:R-:W-:Y:S05]  /*4940*/  @!P0 BRA `(.L_x_64) ;  /* 0x0000000000048947 */ /* 0x000fea0003800000 */
[----:B------:R-:W-:Y:S01]  /*4950*/  BPT.TRAP 0x1 ;  /* 0x000000040000795c */ /* 0x000fe20000300000 */
.L_x_64:
[----:B------:R-:W0:Y:S01]  /*4960*/  S2R R3, SR_CgaCtaId ;  /* 0x0000000000037919 */ /* 0x000e220000008800 */
[----:B------:R-:W-:Y:S02]  /*4970*/  MOV R2, 0x400 ;  /* 0x0000040000027802 */ /* 0x000fe40000000f00 */
[----:B------:R-:W-:Y:S02]  /*4980*/  SHF.L.U32 R4, R0, 0x1f, RZ ;  /* 0x0000001f00047819 */ /* 0x000fe400000006ff */
[----:B0-----:R-:W-:-:S05]  /*4990*/  LEA R2, R3, R2, 0x18 ;  /* 0x0000000203027211 */ /* 0x001fca00078ec0ff */
[----:B------:R-:W-:-:S04]  /*49a0*/  VIADD R2, R2, 0x30 ;  /* 0x0000003002027836 */ /* 0x000fc80000000000 */
[C---:B------:R-:W-:Y:S02]  /*49b0*/  IMAD R7, R11.reuse, 0x8, R2 ;  /* 0x000000080b077824 */ /* 0x040fe400078e0202 */
[----:B------:R-:W-:Y:S02]  /*49c0*/  VIADD R11, R11, 0x1 ;  /* 0x000000010b0b7836 */ /* 0x000fe40000000000 */
[----:B------:R-:W0:Y:S03]  /*49d0*/  SYNCS.PHASECHK.TRANS64.TRYWAIT P0, [R7+URZ], R4 ;  /* 0x00000004070075a7 */ /* 0x000e26000800017f */
[----:B------:R-:W-:-:S04]  /*49e0*/  ISETP.NE.AND P1, PT, R11, 0x6, PT ;  /* 0x000000060b00780c */ /* 0x000fc80003f25270 */
[----:B------:R-:W-:Y:S02]  /*49f0*/  SEL R3, RZ, 0x1, P1 ;  /* 0x00000001ff037807 */ /* 0x000fe40000800000 */
[----:B------:R-:W-:Y:S02]  /*4a00*/  SEL R11, R11, RZ, P1 ;  /* 0x000000ff0b0b7207 */ /* 0x000fe40000800000 */
[----:B------:R-:W-:-:S03]  /*4a10*/  LOP3.LUT R6, R0, R3, RZ, 0x3c, !PT ;  /* 0x0000000300067212 */ /* 0x000fc600078e3cff */
[----:B------:R-:W-:Y:S01]  /*4a20*/  IMAD R8, R11, 0x8, R2 ;  /* 0x000000080b087824 */ /* 0x000fe200078e0202 */
[----:B------:R-:W-:Y:S01]  /*4a30*/  SHF.L.U32 R5, R6, 0x1f, RZ ;  /* 0x0000001f06057819 */ /* 0x000fe200000006ff */
[----:B0-----:R-:W-:Y:S06]  /*4a40*/  @!P0 BRA `(.L_x_65) ;  /* 0x0000000400248947 */ /* 0x001fec0003800000 */
.L_x_78:
[----:B------:R-:W1:Y:S01]  /*4a50*/  SYNCS.PHASECHK.TRANS64.TRYWAIT P0, [R8+URZ], R5 ;  /* 0x00000005080075a7 */ /* 0x000e62000800017f */
[----:B------:R-:W-:-:S05]  /*4a60*/  VIADD R0, R11, 0x1 ;  /* 0x000000010b007836 */ /* 0x000fca0000000000 */
[----:B------:R-:W-:-:S04]  /*4a70*/  ISETP.NE.AND P1, PT, R0, 0x6, PT ;  /* 0x000000060000780c */ /* 0x000fc80003f25270 */
[----:B------:R-:W-:Y:S02]  /*4a80*/  SEL R3, RZ, 0x1, P1 ;  /* 0x00000001ff037807 */ /* 0x000fe40000800000 */
[----:B0-----:R-:W-:Y:S02]  /*4a90*/  SEL R7, R0, RZ, P1 ;  /* 0x000000ff00077207 */ /* 0x001fe40000800000 */
[----:B------:R-:W-:-:S03]  /*4aa0*/  LOP3.LUT R6, R6, R3, RZ, 0x3c, !PT ;  /* 0x0000000306067212 */ /* 0x000fc600078e3cff */
[----:B------:R-:W-:Y:S01]  /*4ab0*/  IMAD R9, R7, 0x8, R2 ;  /* 0x0000000807097824 */ /* 0x000fe200078e0202 */
[----:B------:R-:W-:Y:S01]  /*4ac0*/  SHF.L.U32 R4, R6, 0x1f, RZ ;  /* 0x0000001f06047819 */ /* 0x000fe200000006ff */
[----:B-1----:R-:W-:Y:S06]  /*4ad0*/  @!P0 BRA `(.L_x_66) ;  /* 0x0000000400148947 */ /* 0x002fec0003800000 */
.L_x_79:
[----:B------:R-:W1:Y:S01]  /*4ae0*/  SYNCS.PHASECHK.TRANS64.TRYWAIT P0, [R9+URZ], R4 ;  /* 0x00000004090075a7 */ /* 0x000e62000800017f */
[----:B------:R-:W-:-:S05]  /*4af0*/  VIADD R0, R7, 0x1 ;  /* 0x0000000107007836 */ /* 0x000fca0000000000 */
[----:B------:R-:W-:-:S04]  /*4b00*/  ISETP.NE.AND P1, PT, R0, 0x6, PT ;  /* 0x000000060000780c */ /* 0x000fc80003f25270 */
[----:B------:R-:W-:Y:S02]  /*4b10*/  SEL R3, RZ, 0x1, P1 ;  /* 0x00000001ff037807 */ /* 0x000fe40000800000 */
[----:B------:R-:W-:Y:S02]  /*4b20*/  SEL R7, R0, RZ, P1 ;  /* 0x000000ff00077207 */ /* 0x000fe40000800000 */
[----:B------:R-:W-:-:S03]  /*4b30*/  LOP3.LUT R6, R6, R3, RZ, 0x3c, !PT ;  /* 0x0000000306067212 */ /* 0x000fc600078e3cff */
[----:B0-----:R-:W-:Y:S01]  /*4b40*/  IMAD R8, R7, 0x8, R2 ;  /* 0x0000000807087824 */ /* 0x001fe200078e0202 */
[----:B------:R-:W-:Y:S01]  /*4b50*/  SHF.L.U32 R5, R6, 0x1f, RZ ;  /* 0x0000001f06057819 */ /* 0x000fe200000006ff */
[----:B-1----:R-:W-:Y:S06]  /*4b60*/  @!P0 BRA `(.L_x_67) ;  /* 0x0000000400048947 */ /* 0x002fec0003800000 */
.L_x_80:
[----:B------:R-:W1:Y:S01]  /*4b70*/  SYNCS.PHASECHK.TRANS64.TRYWAIT P0, [R8+URZ], R5 ;  /* 0x00000005080075a7 */ /* 0x000e62000800017f */
[----:B------:R-:W-:-:S05]  /*4b80*/  VIADD R0, R7, 0x1 ;  /* 0x0000000107007836 */ /* 0x000fca0000000000 */
[----:B------:R-:W-:-:S04]  /*4b90*/  ISETP.NE.AND P1, PT, R0, 0x6, PT ;  /* 0x000000060000780c */ /* 0x000fc80003f25270 */
[----:B------:R-:W-:Y:S02]  /*4ba0*/  SEL R3, RZ, 0x1, P1 ;  /* 0x00000001ff037807 */ /* 0x000fe40000800000 */
[----:B------:R-:W-:Y:S02]  /*4bb0*/  SEL R7, R0, RZ, P1 ;  /* 0x000000ff00077207 */ /* 0x000fe40000800000 */
[----:B0-----:R-:W-:-:S03]  /*4bc0*/  LOP3.LUT R9, R6, R3, RZ, 0x3c, !PT ;  /* 0x0000000306097212 */ /* 0x001fc600078e3cff */
[----:B------:R-:W-:Y:S01]  /*4bd0*/  IMAD R11, R7, 0x8, R2 ;  /* 0x00000008070b7824 */ /* 0x000fe200078e0202 */
[----:B------:R-:W-:Y:S01]  /*4be0*/  SHF.L.U32 R6, R9, 0x1f, RZ ;  /* 0x0000001f09067819 */ /* 0x000fe200000006ff */
[----:B-1----:R-:W-:Y:S06]  /*4bf0*/  @!P0 BRA `(.L_x_68) ;  /* 0x0000000000f48947 */ /* 0x002fec0003800000 */
.L_x_81:
[----:B------:R-:W1:Y:S01]  /*4c00*/  SYNCS.PHASECHK.TRANS64.TRYWAIT P0, [R11+URZ], R6 ;  /* 0x000000060b0075a7 */ /* 0x000e62000800017f */
[----:B------:R-:W-:-:S05]  /*4c10*/  VIADD R0, R7, 0x1 ;  /* 0x0000000107007836 */ /* 0x000fca0000000000 */
[----:B------:R-:W-:-:S04]  /*4c20*/  ISETP.NE.AND P1, PT, R0, 0x6, PT ;  /* 0x000000060000780c */ /* 0x000fc80003f25270 */
[----:B------:R-:W-:Y:S02]  /*4c30*/  SEL R4, RZ, 0x1, P1 ;  /* 0x00000001ff047807 */ /* 0x000fe40000800000 */
[----:B------:R-:W-:Y:S02]  /*4c40*/  SEL R3, R0, RZ, P1 ;  /* 0x000000ff00037207 */ /* 0x000fe40000800000 */
[----:B------:R-:W-:Y:S01]  /*4c50*/  LOP3.LUT R0, R9, R4, RZ, 0x3c, !PT ;  /* 0x0000000409007212 */ /* 0x000fe200078e3cff */
[----:B-1----:R-:W-:Y:S06]  /*4c60*/  @!P0 BRA `(.L_x_69) ;  /* 0x0000000000ec8947 */ /* 0x002fec0003800000 */
.L_x_82:
[----:B------:R-:W-:Y:S01]  /*4c70*/  IMAD R3, R3, 0x8, R2 ;  /* 0x0000000803037824 */ /* 0x000fe200078e0202 */
[----:B------:R-:W-:-:S07]  /*4c80*/  SHF.L.U32 R0, R0, 0x1f, RZ ;  /* 0x0000001f00007819 */ /* 0x000fce00000006ff */
.L_x_70:
[----:B--2---:R2:W3:Y:S02]  /*4c90*/  SYNCS.PHASECHK.TRANS64.TRYWAIT P0, [R3+URZ], R0 ;  /* 0x00000000030075a7 */ /* 0x0044e4000800017f */
[----:B---3--:R-:W-:Y:S05]  /*4ca0*/  @!P0 NANOSLEEP.SYNCS 0x989680 ;  /* 0x009896800000895d */ /* 0x008fea0003900000 */
[----:B------:R-:W3:Y:S02]  /*4cb0*/  @!P0 SYNCS.PHASECHK.TRANS64 P0, [R3+URZ], R0 ;  /* 0x00000000030085a7 */ /* 0x000ee4000800007f */
[----:B---3--:R-:W-:Y:S05]  /*4cc0*/  @!P0 BRA `(.L_x_70) ;  /* 0xfffffffc00f08947 */ /* 0x008fea000383ffff */
.L_x_63:
[----:B------:R-:W-:Y:S05]  /*4cd0*/  BSYNC B0 ;  /* 0x0000000000007941 */ /* 0x000fea0003800000 */
.L_x_62:
[----:B------:R-:W-:Y:S05]  /*4ce0*/  EXIT ;  /* 0x000000000000794d */ /* 0x000fea0003800000 */
.L_x_17:
[----:B-1----:R1:W2:Y:S02]  /*4cf0*/  SYNCS.PHASECHK.TRANS64.TRYWAIT P1, [R3+URZ], R0 ;  /* 0x00000000030075a7 */ /* 0x0022a4000802017f */
[----:B--2---:R-:W-:Y:S05]  /*4d00*/  @!P1 NANOSLEEP.SYNCS 0x989680 ;  /* 0x009896800000995d */ /* 0x004fea0003900000 */
[----:B------:R-:W2:Y:S02]  /*4d10*/  @!P1 SYNCS.PHASECHK.TRANS64 P1, [R3+URZ], R0 ;  /* 0x00000000030095a7 */ /* 0x000ea4000802007f */
[----:B--2---:R-:W-:Y:S05]  /*4d20*/  @!P1 BRA `(.L_x_17) ;  /* 0xfffffffc00f09947 */ /* 0x004fea000383ffff */
[----:B------:R-:W-:Y:S05]  /*4d30*/  BRA `(.L_x_16) ;  /* 0xffffffc400d87947 */ /* 0x000fea000383ffff */
.L_x_22:
[----:B-1----:R1:W2:Y:S02]  /*4d40*/  SYNCS.PHASECHK.TRANS64.TRYWAIT P1, [R4+URZ], R3 ;  /* 0x00000003040075a7 */ /* 0x0022a4000802017f */
[----:B--2---:R-:W-:Y:S05]  /*4d50*/  @!P1 NANOSLEEP.SYNCS 0x989680 ;  /* 0x009896800000995d */ /* 0x004fea0003900000 */
[----:B------:R-:W2:Y:S02]  /*4d60*/  @!P1 SYNCS.PHASECHK.TRANS64 P1, [R4+URZ], R3 ;  /* 0x00000003040095a7 */ /* 0x000ea4000802007f */
[----:B--2---:R-:W-:Y:S05]  /*4d70*/  @!P1 BRA `(.L_x_22) ;  /* 0xfffffffc00f09947 */ /* 0x004fea000383ffff */
[----:B------:R-:W-:Y:S05]  /*4d80*/  BRA `(.L_x_21) ;  /* 0xffffffcc00147947 */ /* 0x000fea000383ffff */
.L_x_49:
[----:B------:R-:W-:Y:S01]  /*4d90*/  BSSY B1, `(.L_x_71) ;  /* 0x0000006000017945 */ /* 0x000fe20003800000 */
[----:B------:R-:W-:-:S07]  /*4da0*/  IMAD.MOV.U32 R15, RZ, RZ, -0x1 ;  /* 0xffffffffff0f7424 */ /* 0x000fce00078e00ff */
[----:B------:R-:W-:Y:S05]  /*4db0*/  WARPSYNC.COLLECTIVE R15, `(.L_x_72) ;  /* 0x000000000f0c7348 */ /* 0x000fea0003c00000 */
[----:B------:R-:W-:Y:S02]  /*4dc0*/  ELECT P6, UR62, PT ;  /* 0x00000000003e782f */ /* 0x000fe400038c0000 */
[----:B------:R-:W-:Y:S01]  /*4dd0*/  MOV R14, UR62 ;  /* 0x0000003e000e7c02 */ /* 0x000fe20008000f00 */
[----:B------:R-:W-:Y:S10]  /*4de0*/  ENDCOLLECTIVE ;  /* 0x000000000000791b */ /* 0x000ff40003800000 */
.L_x_72:
[----:B------:R-:W-:Y:S05]  /*4df0*/  BSYNC B1 ;  /* 0x0000000000017941 */ /* 0x000fea0003800000 */
.L_x_71:
[----:B------:R-:W-:Y:S05]  /*4e00*/  BRA `(.L_x_73) ;  /* 0xffffffec00f47947 */ /* 0x000fea000383ffff */
.L_x_52:
[----:B-1----:R1:W2:Y:S02]  /*4e10*/  SYNCS.PHASECHK.TRANS64.TRYWAIT P1, [R14+URZ+0x30], R5 ;  /* 0x000030050e0075a7 */ /* 0x0022a4000802017f */
[----:B--2---:R-:W-:Y:S05]  /*4e20*/  @!P1 NANOSLEEP.SYNCS 0x989680 ;  /* 0x009896800000995d */ /* 0x004fea0003900000 */
[----:B------:R-:W2:Y:S02]  /*4e30*/  @!P1 SYNCS.PHASECHK.TRANS64 P1, [R14+URZ+0x30], R5 ;  /* 0x000030050e0095a7 */ /* 0x000ea4000802007f */
[----:B--2---:R-:W-:Y:S05]  /*4e40*/  @!P1 BRA `(.L_x_52) ;  /* 0xfffffffc00f09947 */ /* 0x004fea000383ffff */
[----:B------:R-:W-:Y:S05]  /*4e50*/  BRA `(.L_x_74) ;  /* 0xfffffff000287947 */ /* 0x000fea000383ffff */
.L_x_61:
[----:B------:R-:W-:Y:S01]  /*4e60*/  BSSY B0, `(.L_x_75) ;  /* 0x0000006000007945 */ /* 0x000fe20003800000 */
[----:B------:R-:W-:-:S07]  /*4e70*/  IMAD.MOV.U32 R15, RZ, RZ, -0x1 ;  /* 0xffffffffff0f7424 */ /* 0x000fce00078e00ff */
[----:B------:R-:W-:Y:S05]  /*4e80*/  WARPSYNC.COLLECTIVE R15, `(.L_x_76) ;  /* 0x000000000f0c7348 */ /* 0x000fea0003c00000 */
[----:B------:R-:W-:Y:S02]  /*4e90*/  ELECT P6, UR62, PT ;  /* 0x00000000003e782f */ /* 0x000fe400038c0000 */
[----:B------:R-:W-:Y:S01]  /*4ea0*/  MOV R14, UR62 ;  /* 0x0000003e000e7c02 */ /* 0x000fe20008000f00 */
[----:B------:R-:W-:Y:S10]  /*4eb0*/  ENDCOLLECTIVE ;  /* 0x000000000000791b */ /* 0x000ff40003800000 */
.L_x_76:
[----:B------:R-:W-:Y:S05]  /*4ec0*/  BSYNC B0 ;  /* 0x0000000000007941 */ /* 0x000fea0003800000 */
.L_x_75:
[----:B------:R-:W-:Y:S05]  /*4ed0*/  BRA `(.L_x_77) ;  /* 0xfffffff800887947 */ /* 0x000fea000383ffff */
.L_x_65:
[----:B0-----:R0:W1:Y:S02]  /*4ee0*/  SYNCS.PHASECHK.TRANS64.TRYWAIT P0, [R7+URZ], R4 ;  /* 0x00000004070075a7 */ /* 0x001064000800017f */
[----:B-1----:R-:W-:Y:S05]  /*4ef0*/  @!P0 NANOSLEEP.SYNCS 0x989680 ;  /* 0x009896800000895d */ /* 0x002fea0003900000 */
[----:B------:R-:W1:Y:S02]  /*4f00*/  @!P0 SYNCS.PHASECHK.TRANS64 P0, [R7+URZ], R4 ;  /* 0x00000004070085a7 */ /* 0x000e64000800007f */
[----:B-1----:R-:W-:Y:S05]  /*4f10*/  @!P0 BRA `(.L_x_65) ;  /* 0xfffffffc00f08947 */ /* 0x002fea000383ffff */
[----:B------:R-:W-:Y:S05]  /*4f20*/  BRA `(.L_x_78) ;  /* 0xfffffff800c87947 */ /* 0x000fea000383ffff */
.L_x_66:
[----:B0-----:R0:W1:Y:S02]  /*4f30*/  SYNCS.PHASECHK.TRANS64.TRYWAIT P0, [R8+URZ], R5 ;  /* 0x00000005080075a7 */ /* 0x001064000800017f */
[----:B-1----:R-:W-:Y:S05]  /*4f40*/  @!P0 NANOSLEEP.SYNCS 0x989680 ;  /* 0x009896800000895d */ /* 0x002fea0003900000 */
[----:B------:R-:W1:Y:S02]  /*4f50*/  @!P0 SYNCS.PHASECHK.TRANS64 P0, [R8+URZ], R5 ;  /* 0x00000005080085a7 */ /* 0x000e64000800007f */
[----:B-1----:R-:W-:Y:S05]  /*4f60*/  @!P0 BRA `(.L_x_66) ;  /* 0xfffffffc00f08947 */ /* 0x002fea000383ffff */
[----:B------:R-:W-:Y:S05]  /*4f70*/  BRA `(.L_x_79) ;  /* 0xfffffff800d87947 */ /* 0x000fea000383ffff */
.L_x_67:
[----:B0-----:R0:W1:Y:S02]  /*4f80*/  SYNCS.PHASECHK.TRANS64.TRYWAIT P0, [R9+URZ], R4 ;  /* 0x00000004090075a7 */ /* 0x001064000800017f */
[----:B-1----:R-:W-:Y:S05]  /*4f90*/  @!P0 NANOSLEEP.SYNCS 0x989680 ;  /* 0x009896800000895d */ /* 0x002fea0003900000 */
[----:B------:R-:W1:Y:S02]  /*4fa0*/  @!P0 SYNCS.PHASECHK.TRANS64 P0, [R9+URZ], R4 ;  /* 0x00000004090085a7 */ /* 0x000e64000800007f */
[----:B-1----:R-:W-:Y:S05]  /*4fb0*/  @!P0 BRA `(.L_x_67) ;  /* 0xfffffffc00f08947 */ /* 0x002fea000383ffff */
[----:B------:R-:W-:Y:S05]  /*4fc0*/  BRA `(.L_x_80) ;  /* 0xfffffff800e87947 */ /* 0x000fea000383ffff */
.L_x_68:
[----:B0-----:R0:W1:Y:S02]  /*4fd0*/  SYNCS.PHASECHK.TRANS64.TRYWAIT P0, [R8+URZ], R5 ;  /* 0x00000005080075a7 */ /* 0x001064000800017f */
[----:B-1----:R-:W-:Y:S05]  /*4fe0*/  @!P0 NANOSLEEP.SYNCS 0x989680 ;  /* 0x009896800000895d */ /* 0x002fea0003900000 */
[----:B------:R-:W1:Y:S02]  /*4ff0*/  @!P0 SYNCS.PHASECHK.TRANS64 P0, [R8+URZ], R5 ;  /* 0x00000005080085a7 */ /* 0x000e64000800007f */
[----:B-1----:R-:W-:Y:S05]  /*5000*/  @!P0 BRA `(.L_x_68) ;  /* 0xfffffffc00f08947 */ /* 0x002fea000383ffff */
[----:B------:R-:W-:Y:S05]  /*5010*/  BRA `(.L_x_81) ;  /* 0xfffffff800f87947 */ /* 0x000fea000383ffff */
.L_x_69:
[----:B-1----:R1:W2:Y:S02]  /*5020*/  SYNCS.PHASECHK.TRANS64.TRYWAIT P0, [R11+URZ], R6 ;  /* 0x000000060b0075a7 */ /* 0x0022a4000800017f */
[----:B--2---:R-:W-:Y:S05]  /*5030*/  @!P0 NANOSLEEP.SYNCS 0x989680 ;  /* 0x009896800000895d */ /* 0x004fea0003900000 */
[----:B------:R-:W2:Y:S02]  /*5040*/  @!P0 SYNCS.PHASECHK.TRANS64 P0, [R11+URZ], R6 ;  /* 0x000000060b0085a7 */ /* 0x000ea4000800007f */
[----:B--2---:R-:W-:Y:S05]  /*5050*/  @!P0 BRA `(.L_x_69) ;  /* 0xfffffffc00f08947 */ /* 0x004fea000383ffff */
[----:B------:R-:W-:Y:S05]  /*5060*/  BRA `(.L_x_82) ;  /* 0xfffffffc00007947 */ /* 0x000fea000383ffff */
.L_x_83:
[----:B------:R-:W-:-:S00]  /*5070*/  BRA `(.L_x_83) ;  /* 0xfffffffc00fc7947 */ /* 0x000fc0000383ffff */
[----:B------:R-:W-:-:S00]  /*5080*/  NOP ;  /* 0x0000000000007918 */ /* 0x000fc00000000000 */
[----:B------:R-:W-:-:S00]  /*5090*/  NOP ;  /* 0x0000000000007918 */ /* 0x000fc00000000000 */
[----:B------:R-:W-:-:S00]  /*50a0*/  NOP ;  /* 0x0000000000007918 */ /* 0x000fc00000000000 */
[----:B------:R-:W-:-:S00]  /*50b0*/  NOP ;  /* 0x0000000000007918 */ /* 0x000fc00000000000 */
[----:B------:R-:W-:-:S00]  /*50c0*/  NOP ;  /* 0x0000000000007918 */ /* 0x000fc00000000000 */
[----:B------:R-:W-:-:S00]  /*50d0*/  NOP ;  /* 0x0000000000007918 */ /* 0x000fc00000000000 */
[----:B------:R-:W-:-:S00]  /*50e0*/  NOP ;  /* 0x0000000000007918 */ /* 0x000fc00000000000 */
[----:B------:R-:W-:-:S00]  /*50f0*/  NOP ;  /* 0x0000000000007918 */ /* 0x000fc00000000000 */
.L_x_84:


//--------------------- .nv.global.init           --------------------------
	.section	.nv.global.init,"aw",@progbits
.nv.global.init:
	.type		$str$22,@object
	.size		$str$22,($str$23 - $str$22)
$str$22:
        /*0000*/ 	.byte	0x6b, 0x5f, 0x74, 0x69, 0x6c, 0x65, 0x5f, 0x63, 0x6f, 0x75, 0x6e, 0x74, 0x20, 0x3e, 0x3d, 0x20
        /*0010*/ 	.byte	0x31, 0x00
	.type		$str$23,@object
	.size		$str$23,(__unnamed_1 - $str$23)
$str$23:
        /*0012*/ 	.byte	0x2f, 0x74, 0x6d, 0x70, 0x2f, 0x63, 0x75, 0x74, 0x6c, 0x61, 0x73, 0x73, 0x5f, 0x73, 0x77, 0x65
        /*0022*/ 	.byte	0x65, 0x70, 0x5f, 0x73, 0x72, 0x63, 0x2f, 0x69, 0x6e, 0x63, 0x6c, 0x75, 0x64, 0x65, 0x2f, 0x63
        /*0032*/ 	.byte	0x75, 0x74, 0x6c, 0x61, 0x73, 0x73, 0x2f, 0x67, 0x65, 0x6d, 0x6d, 0x2f, 0x63, 0x6f, 0x6c, 0x6c
        /*0042*/ 	.byte	0x65, 0x63, 0x74, 0x69, 0x76, 0x65, 0x2f, 0x73, 0x6d, 0x39, 0x30, 0x5f, 0x6d, 0x6d, 0x61, 0x5f
        /*0052*/ 	.byte	0x74, 0x6d, 0x61, 0x5f, 0x67, 0x6d, 0x6d, 0x61, 0x5f, 0x73, 0x73, 0x5f, 0x77, 0x61, 0x72, 0x70
        /*0062*/ 	.byte	0x73, 0x70, 0x65, 0x63, 0x69, 0x61, 0x6c, 0x69, 0x7a, 0x65, 0x64, 0x2e, 0x68, 0x70, 0x70, 0x00
	.type		__unnamed_1,@object
	.size		__unnamed_1,(.L_0 - __unnamed_1)
__unnamed_1:
        /*0072*/ 	.byte	0x76, 0x6f, 0x69, 0x64, 0x20, 0x63, 0x75, 0x74, 0x6c, 0x61, 0x73, 0x73, 0x3a, 0x3a, 0x67, 0x65
        /* <DEDUP_REMOVED lines=179> */
        /*0bb2*/ 	.byte	0x75, 0x74, 0x65, 0x3a, 0x3a, 0x69, 0x64, 0x65, 0x6e, 0x74, 0x69, 0x74, 0x79, 0x5d, 0x00
.L_0:


//--------------------- .nv.shared._ZN7cutlass13device_kernelINS_4gemm6kernel13GemmUniversalIN4cute5tupleIJiiiiEEENS1_10collective13CollectiveMmaINS1_34MainloopSm90TmaGmmaWarpSpecializedILi6ENS5_IJNS4_1CILi1EEESB_SB_EEENS1_35KernelTmaWarpSpecializedCooperativeEEENS5_IJNSA_ILi256EEENSA_ILi8EEENSA_ILi64EEEEEENS_10bfloat16_tENS5_IJlSB_lEEESJ_SK_NS4_8TiledMMAINS4_8MMA_AtomIJNS4_4SM904GMMA26MMA_64x8x16_F32BF16BF16_SSILNSO_5MajorE0ELSQ_0ELNSO_7ScaleInE1ELSR_1EEEEEENS4_6LayoutINS5_IJNSA_ILi2EEESB_SB_EEENS5_IJSB_NSA_ILi0EEESX_EEEEENS5_IJNS4_10UnderscoreES10_S10_EEEEENS4_13SM90_TMA_LOADENS4_14ComposedLayoutINS4_7SwizzleILi3ELi4ELi3EEENS4_18smem_ptr_flag_bitsILi16EEENSU_INS5_IJSG_SH_EEENS5_IJSH_SB_EEEEEEEvNS4_8identityES13_S1C_vS1D_EENS_8epilogue10collective6detail29Sm90TmaWarpSpecializedAdapterINS1G_15DefaultEpilogueISJ_SK_SK_NS1F_6thread17LinearCombinationISJ_Li1EffLNS1K_9ScaleType4KindE0ELNS_15FloatRoundStyleE2ESJ_EENS1_15EpilogueDefaultEEEEEvvEEEEvNT_6ParamsE --------------------------
	.section	.nv.shared._ZN7cutlass13device_kernelINS_4gemm6kernel13GemmUniversalIN4cute5tupleIJiiiiEEENS1_10collective13CollectiveMmaINS1_34MainloopSm90TmaGmmaWarpSpecializedILi6ENS5_IJNS4_1CILi1EEESB_SB_EEENS1_35KernelTmaWarpSpecializedCooperativeEEENS5_IJNSA_ILi256EEENSA_ILi8EEENSA_ILi64EEEEEENS_10bfloat16_tENS5_IJlSB_lEEESJ_SK_NS4_8TiledMMAINS4_8MMA_AtomIJNS4_4SM904GMMA26MMA_64x8x16_F32BF16BF16_SSILNSO_5MajorE0ELSQ_0ELNSO_7ScaleInE1ELSR_1EEEEEENS4_6LayoutINS5_IJNSA_ILi2EEESB_SB_EEENS5_IJSB_NSA_ILi0EEESX_EEEEENS5_IJNS4_10UnderscoreES10_S10_EEEEENS4_13SM90_TMA_LOADENS4_14ComposedLayoutINS4_7SwizzleILi3ELi4ELi3EEENS4_18smem_ptr_flag_bitsILi16EEENSU_INS5_IJSG_SH_EEENS5_IJSH_SB_EEEEEEEvNS4_8identityES13_S1C_vS1D_EENS_8epilogue10collective6detail29Sm90TmaWarpSpecializedAdapterINS1G_15DefaultEpilogueISJ_SK_SK_NS1F_6thread17LinearCombinationISJ_Li1EffLNS1K_9ScaleType4KindE0ELNS_15FloatRoundStyleE2ESJ_EENS1_15EpilogueDefaultEEEEEvvEEEEvNT_6ParamsE,"aw",@nobits
	.sectionflags	@""
	.align	16
	.zero		1024


//--------------------- .nv.shared.reserved.0     --------------------------
	.section	.nv.shared.reserved.0,"aw",@nobits
	.weak		__nv_reservedSMEM_offset_0_alias
	.size		__nv_reservedSMEM_offset_0_alias, 0, 0
	.other		__nv_reservedSMEM_offset_0_alias,@"STO_CUDA_RESERVED_SHARED STV_DEFAULT"
__nv_reservedSMEM_offset_0_alias:
	.zero		0


//--------------------- .nv.global                --------------------------
	.section	.nv.global,"aw",@nobits
.nv.global:
	.type		_ZN39_INTERNAL_678bd81d_4_k_cu_3db68d67_95864cute1_E,@object
	.size		_ZN39_INTERNAL_678bd81d_4_k_cu_3db68d67_95864cute1_E,(_ZN39_INTERNAL_678bd81d_4_k_cu_3db68d67_95864cuda3std3__45__cpo6cbeginE - _ZN39_INTERNAL_678bd81d_4_k_cu_3db68d67_95864cute1_E)
_ZN39_INTERNAL_678bd81d_4_k_cu_3db68d67_95864cute1_E:
	.zero		1
	.type		_ZN39_INTERNAL_678bd81d_4_k_cu_3db68d67_95864cuda3std3__45__cpo6cbeginE,@object
	.size		_ZN39_INTERNAL_678bd81d_4_k_cu_3db68d67_95864cuda3std3__45__cpo6cbeginE,(_ZN39_INTERNAL_678bd81d_4_k_cu_3db68d67_95864cuda3std3__48in_placeE - _ZN39_INTERNAL_678bd81d_4_k_cu_3db68d67_95864cuda3std3__45__cpo6cbeginE)
_ZN39_INTERNAL_678bd81d_4_k_cu_3db68d67_95864cuda3std3__45__cpo6cbeginE:
	.zero		1
	.type		_ZN39_INTERNAL_678bd81d_4_k_cu_3db68d67_95864cuda3std3__48in_placeE,@object
	.size		_ZN39_INTERNAL_678bd81d_4_k_cu_3db68d67_95864cuda3std3__48in_placeE,(_ZN39_INTERNAL_678bd81d_4_k_cu_3db68d67_95864cuda3std6ranges3__45__cpo9iter_moveE - _ZN39_INTERNAL_678bd81d_4_k_cu_3db68d67_95864cuda3std3__48in_placeE)
_ZN39_INTERNAL_678bd81d_4_k_cu_3db68d67_95864cuda3std3__48in_placeE:
	.zero		1
	.type		_ZN39_INTERNAL_678bd81d_4_k_cu_3db68d67_95864cuda3std6ranges3__45__cpo9iter_moveE,@object
	.size		_ZN39_INTERNAL_678bd81d_4_k_cu_3db68d67_95864cuda3std6ranges3__45__cpo9iter_moveE,(_ZN39_INTERNAL_678bd81d_4_k_cu_3db68d67_95864cuda3std3__45__cpo5beginE - _ZN39_INTERNAL_678bd81d_4_k_cu_3db68d67_95864cuda3std6ranges3__45__cpo9iter_moveE)
_ZN39_INTERNAL_678bd81d_4_k_cu_3db68d67_95864cuda3std6ranges3__45__cpo9iter_moveE:
	.zero		1
	.type		_ZN39_INTERNAL_678bd81d_4_k_cu_3db68d67_95864cuda3std3__45__cpo5beginE,@object
	.size		_ZN39_INTERNAL_678bd81d_4_k_cu_3db68d67_95864cuda3std3__45__cpo5beginE,(_ZN39_INTERNAL_678bd81d_4_k_cu_3db68d67_95864cuda3std3__441_GLOBAL__N__678bd81d_4_k_cu_3db68d67_95866ignoreE - _ZN39_INTERNAL_678bd81d_4_k_cu_3db68d67_95864cuda3std3__45__cpo5beginE)
_ZN39_INTERNAL_678bd81d_4_k_cu_3db68d67_95864cuda3std3__45__cpo5beginE:
	.zero		1
	.type		_ZN39_INTERNAL_678bd81d_4_k_cu_3db68d67_95864cuda3std3__441_GLOBAL__N__678bd81d_4_k_cu_3db68d67_95866ignoreE,@object
	.size		_ZN39_INTERNAL_678bd81d_4_k_cu_3db68d67_95864cuda3std3__441_GLOBAL__N__678bd81d_4_k_cu_3db68d67_95866ignoreE,(_ZN39_INTERNAL_678bd81d_4_k_cu_3db68d67_95864cute7productE - _ZN39_INTERNAL_678bd81d_4_k_cu_3db68d67_95864cuda3std3__441_GLOBAL__N__678bd81d_4_k_cu_3db68d67_95866ignoreE)
_ZN39_INTERNAL_678bd81d_4_k_cu_3db68d67_95864cuda3std3__441_GLOBAL__N__678bd81d_4_k_cu_3db68d67_95866ignoreE:
	.zero		1
	.type		_ZN39_INTERNAL_678bd81d_4_k_cu_3db68d67_95864cute7productE,@object
	.size		_ZN39_INTERNAL_678bd81d_4_k_cu_3db68d67_95864cute7productE,(_ZN39_INTERNAL_678bd81d_4_k_cu_3db68d67_95864cuda3std3__45__cpo3endE - _ZN39_INTERNAL_678bd81d_4_k_cu_3db68d67_95864cute7productE)
_ZN39_INTERNAL_678bd81d_4_k_cu_3db68d67_95864cute7productE:
	.zero		1
	.type		_ZN39_INTERNAL_678bd81d_4_k_cu_3db68d67_95864cuda3std3__45__cpo3endE,@object
	.size		_ZN39_INTERNAL_678bd81d_4_k_cu_3db68d67_95864cuda3std3__45__cpo3endE,(_ZN39_INTERNAL_678bd81d_4_k_cu_3db68d67_95864cuda3std3__419piecewise_constructE - _ZN39_INTERNAL_678bd81d_4_k_cu_3db68d67_95864cuda3std3__45__cpo3endE)
_ZN39_INTERNAL_678bd81d_4_k_cu_3db68d67_95864cuda3std3__45__cpo3endE:
	.zero		1
	.type		_ZN39_INTERNAL_678bd81d_4_k_cu_3db68d67_95864cuda3std3__419piecewise_constructE,@object
	.size		_ZN39_INTERNAL_678bd81d_4_k_cu_3db68d67_95864cuda3std3__419piecewise_constructE,(_ZN39_INTERNAL_678bd81d_4_k_cu_3db68d67_95864cuda3std3__45__cpo4cendE - _ZN39_INTERNAL_678bd81d_4_k_cu_3db68d67_95864cuda3std3__419piecewise_constructE)
_ZN39_INTERNAL_678bd81d_4_k_cu_3db68d67_95864cuda3std3__419piecewise_constructE:
	.zero		1
	.type		_ZN39_INTERNAL_678bd81d_4_k_cu_3db68d67_95864cuda3std3__45__cpo4cendE,@object
	.size		_ZN39_INTERNAL_678bd81d_4_k_cu_3db68d67_95864cuda3std3__45__cpo4cendE,(_ZN39_INTERNAL_678bd81d_4_k_cu_3db68d67_95864cuda3std6ranges3__45__cpo4swapE - _ZN39_INTERNAL_678bd81d_4_k_cu_3db68d67_95864cuda3std3__45__cpo4cendE)
_ZN39_INTERNAL_678bd81d_4_k_cu_3db68d67_95864cuda3std3__45__cpo4cendE:
	.zero		1
	.type		_ZN39_INTERNAL_678bd81d_4_k_cu_3db68d67_95864cuda3std6ranges3__45__cpo4swapE,@object
	.size		_ZN39_INTERNAL_678bd81d_4_k_cu_3db68d67_95864cuda3std6ranges3__45__cpo4swapE,(.L_8 - _ZN39_INTERNAL_678bd81d_4_k_cu_3db68d67_95864cuda3std6ranges3__45__cpo4swapE)
_ZN39_INTERNAL_678bd81d_4_k_cu_3db68d67_95864cuda3std6ranges3__45__cpo4swapE:
	.zero		1
.L_8:


//--------------------- .nv.constant0._ZN7cutlass13device_kernelINS_4gemm6kernel13GemmUniversalIN4cute5tupleIJiiiiEEENS1_10collective13CollectiveMmaINS1_34MainloopSm90TmaGmmaWarpSpecializedILi6ENS5_IJNS4_1CILi1EEESB_SB_EEENS1_35KernelTmaWarpSpecializedCooperativeEEENS5_IJNSA_ILi256EEENSA_ILi8EEENSA_ILi64EEEEEENS_10bfloat16_tENS5_IJlSB_lEEESJ_SK_NS4_8TiledMMAINS4_8MMA_AtomIJNS4_4SM904GMMA26MMA_64x8x16_F32BF16BF16_SSILNSO_5MajorE0ELSQ_0ELNSO_7ScaleInE1ELSR_1EEEEEENS4_6LayoutINS5_IJNSA_ILi2EEESB_SB_EEENS5_IJSB_NSA_ILi0EEESX_EEEEENS5_IJNS4_10UnderscoreES10_S10_EEEEENS4_13SM90_TMA_LOADENS4_14ComposedLayoutINS4_7SwizzleILi3ELi4ELi3EEENS4_18smem_ptr_flag_bitsILi16EEENSU_INS5_IJSG_SH_EEENS5_IJSH_SB_EEEEEEEvNS4_8identityES13_S1C_vS1D_EENS_8epilogue10collective6detail29Sm90TmaWarpSpecializedAdapterINS1G_15DefaultEpilogueISJ_SK_SK_NS1F_6thread17LinearCombinationISJ_Li1EffLNS1K_9ScaleType4KindE0ELNS_15FloatRoundStyleE2ESJ_EENS1_15EpilogueDefaultEEEEEvvEEEEvNT_6ParamsE --------------------------
	.section	.nv.constant0._ZN7cutlass13device_kernelINS_4gemm6kernel13GemmUniversalIN4cute5tupleIJiiiiEEENS1_10collective13CollectiveMmaINS1_34MainloopSm90TmaGmmaWarpSpecializedILi6ENS5_IJNS4_1CILi1EEESB_SB_EEENS1_35KernelTmaWarpSpecializedCooperativeEEENS5_IJNSA_ILi256EEENSA_ILi8EEENSA_ILi64EEEEEENS_10bfloat16_tENS5_IJlSB_lEEESJ_SK_NS4_8TiledMMAINS4_8MMA_AtomIJNS4_4SM904GMMA26MMA_64x8x16_F32BF16BF16_SSILNSO_5MajorE0ELSQ_0ELNSO_7ScaleInE1ELSR_1EEEEEENS4_6LayoutINS5_IJNSA_ILi2EEESB_SB_EEENS5_IJSB_NSA_ILi0EEESX_EEEEENS5_IJNS4_10UnderscoreES10_S10_EEEEENS4_13SM90_TMA_LOADENS4_14ComposedLayoutINS4_7SwizzleILi3ELi4ELi3EEENS4_18smem_ptr_flag_bitsILi16EEENSU_INS5_IJSG_SH_EEENS5_IJSH_SB_EEEEEEEvNS4_8identityES13_S1C_vS1D_EENS_8epilogue10collective6detail29Sm90TmaWarpSpecializedAdapterINS1G_15DefaultEpilogueISJ_SK_SK_NS1F_6thread17LinearCombinationISJ_Li1EffLNS1K_9ScaleType4KindE0ELNS_15FloatRoundStyleE2ESJ_EENS1_15EpilogueDefaultEEEEEvvEEEEvNT_6ParamsE,"a",@progbits
	.sectionflags	@""
	.align	4
.nv.constant0._ZN7cutlass13device_kernelINS_4gemm6kernel13GemmUniversalIN4cute5tupleIJiiiiEEENS1_10collective13CollectiveMmaINS1_34MainloopSm90TmaGmmaWarpSpecializedILi6ENS5_IJNS4_1CILi1EEESB_SB_EEENS1_35KernelTmaWarpSpecializedCooperativeEEENS5_IJNSA_ILi256EEENSA_ILi8EEENSA_ILi64EEEEEENS_10bfloat16_tENS5_IJlSB_lEEESJ_SK_NS4_8TiledMMAINS4_8MMA_AtomIJNS4_4SM904GMMA26MMA_64x8x16_F32BF16BF16_SSILNSO_5MajorE0ELSQ_0ELNSO_7ScaleInE1ELSR_1EEEEEENS4_6LayoutINS5_IJNSA_ILi2EEESB_SB_EEENS5_IJSB_NSA_ILi0EEESX_EEEEENS5_IJNS4_10UnderscoreES10_S10_EEEEENS4_13SM90_TMA_LOADENS4_14ComposedLayoutINS4_7SwizzleILi3ELi4ELi3EEENS4_18smem_ptr_flag_bitsILi16EEENSU_INS5_IJSG_SH_EEENS5_IJSH_SB_EEEEEEEvNS4_8identityES13_S1C_vS1D_EENS_8epilogue10collective6detail29Sm90TmaWarpSpecializedAdapterINS1G_15DefaultEpilogueISJ_SK_SK_NS1F_6thread17LinearCombinationISJ_Li1EffLNS1K_9ScaleType4KindE0ELNS_15FloatRoundStyleE2ESJ_EENS1_15EpilogueDefaultEEEEEvvEEEEvNT_6ParamsE:
	.zero		1664


//--------------------- SYMBOLS --------------------------

	.type		.nv.reservedSmem.offset0,@object
	.size		.nv.reservedSmem.offset0,0x4
	.type		__assertfail,@function
